def attn_fwd(
    Q,
    K,
    V,
    Out,
    Lse,
    sm_scale,
    stride_qz,
    stride_qh,
    stride_qm,
    stride_qk,
    stride_kz,
    stride_kh,
    stride_kn,
    stride_kk,
    stride_vz,
    stride_vh,
    stride_vn,
    stride_vk,
    stride_oz,
    stride_oh,
    stride_om,
    stride_ok,
    seqlen_q,
    seqlen_k,
    BLOCK_M: tl.constexpr,
    BLOCK_N: tl.constexpr,
    HEAD_DIM: tl.constexpr,
    CAUSAL: tl.constexpr,
):
    start_m = tl.program_id(0)
    off_hz = tl.program_id(1)
    q_off = off_hz * stride_qh
    k_off = off_hz * stride_kh
    v_off = off_hz * stride_vh
    offs_m = start_m * BLOCK_M + tl.arange(0, BLOCK_M)
    offs_d = tl.arange(0, HEAD_DIM)
    offs_n = tl.arange(0, BLOCK_N)
    q_ptrs = Q + q_off + offs_m[:, None] * stride_qm + offs_d[None, :] * stride_qk
    k_ptrs = K + k_off + offs_d[:, None] * stride_kk + offs_n[None, :] * stride_kn
    v_ptrs = V + v_off + offs_n[:, None] * stride_vn + offs_d[None, :] * stride_vk
    m_i = tl.full([BLOCK_M], float("-inf"), dtype=tl.float32)
    l_i = tl.zeros([BLOCK_M], dtype=tl.float32) + 1.0
    acc = tl.zeros([BLOCK_M, HEAD_DIM], dtype=tl.float32)
    q = tl.load(q_ptrs)
    acc, l_i, m_i = _attn_fwd_inner(
        acc,
        l_i,
        m_i,
        q,
        k_ptrs,
        v_ptrs,
        sm_scale,
        stride_kn,
        stride_vn,
        start_m,
        seqlen_k,
        BLOCK_M,
        BLOCK_N,
        HEAD_DIM,
        CAUSAL,
    )
    acc = acc / l_i[:, None]
    lse = m_i + tl.math.log2(l_i) / 1.4426950408889634
    o_ptrs = (
        Out
        + off_hz * stride_oh
        + offs_m[:, None] * stride_om
        + offs_d[None, :] * stride_ok
    )
    tl.store(o_ptrs, acc.to(Out.dtype.element_ty))
    tl.store(Lse + off_hz * seqlen_q + offs_m, lse)

# config = {"BLOCK_M": 32, "BLOCK_N": 32, "HEAD_DIM": 32, "arch": "sm_80", "causal": false, "dtype": "fp16", "num_stages": 2, "num_warps": 4}
# arch = sm_80


// ===== COMPILED SASS (sm_80) =====

	.target	sm_80

	.elftype	@"ET_EXEC"


//--------------------- .note.nv.tkinfo           --------------------------
	.section	.note.nv.tkinfo,"",@"SHT_NOTE"
	.sectionflags	@"SHF_NOTE_NV_TKINFO"
	.tkinfo
        /*0018*/ 	.word	0x00000002
        /*0030*/ 	.string	""
        /*0030*/ 	.string	"ptxas"
        /*0030*/ 	.string	"Cuda compilation tools, release 13.0, V13.0.88"
        /*0030*/ 	.string	"Build cuda_13.0.r13.0/compiler.36424714_0"
        /*0030*/ 	.string	"-v  -suppress-debug-info  -lineinfo  -arch sm_80 "



//--------------------- .note.nv.cuinfo           --------------------------
	.section	.note.nv.cuinfo,"",@"SHT_NOTE"
	.sectionflags	@"SHF_NOTE_NV_CUINFO"
        /*0018*/ 	.short	0x0002
        /*001a*/ 	.short	0x0050
        /*001c*/ 	.short	0x0082
	.zero		2


//--------------------- .nv.info                  --------------------------
	.section	.nv.info,"",@"SHT_CUDA_INFO"
	.align	4


	//----- nvinfo : EIATTR_REGCOUNT
	.align		4
        /*0000*/ 	.byte	0x04, 0x2f
        /*0002*/ 	.short	(.L_2 - .L_1)
	.align		4
.L_1:
        /*0004*/ 	.word	index@(attn_fwd)
        /*0008*/ 	.word	0x00000060


	//----- nvinfo : EIATTR_FRAME_SIZE
	.align		4
.L_2:
        /*000c*/ 	.byte	0x04, 0x11
        /*000e*/ 	.short	(.L_4 - .L_3)
	.align		4
.L_3:
        /*0010*/ 	.word	index@(attn_fwd)
        /*0014*/ 	.word	0x00000000


	//----- nvinfo : EIATTR_MIN_STACK_SIZE
	.align		4
.L_4:
        /*0018*/ 	.byte	0x04, 0x12
        /*001a*/ 	.short	(.L_6 - .L_5)
	.align		4
.L_5:
        /*001c*/ 	.word	index@(attn_fwd)
        /*0020*/ 	.word	0x00000000
.L_6:


//--------------------- .nv.info.attn_fwd         --------------------------
	.section	.nv.info.attn_fwd,"",@"SHT_CUDA_INFO"
	.sectionflags	@""
	.align	4


	//----- nvinfo : EIATTR_CUDA_API_VERSION
	.align		4
        /*0000*/ 	.byte	0x04, 0x37
        /*0002*/ 	.short	(.L_8 - .L_7)
.L_7:
        /*0004*/ 	.word	0x00000082


	//----- nvinfo : EIATTR_SW2861232_WAR
	.align		4
.L_8:
        /*0008*/ 	.byte	0x01, 0x35
	.zero		2


	//----- nvinfo : EIATTR_PARAM_CBANK
	.align		4
        /*000c*/ 	.byte	0x04, 0x0a
        /*000e*/ 	.short	(.L_10 - .L_9)
	.align		4
.L_9:
        /*0010*/ 	.word	index@(.nv.constant0.attn_fwd)
        /*0014*/ 	.short	0x0160
        /*0016*/ 	.short	0x0088


	//----- nvinfo : EIATTR_CBANK_PARAM_SIZE
	.align		4
.L_10:
        /*0018*/ 	.byte	0x03, 0x19
        /*001a*/ 	.short	0x0088


	//----- nvinfo : EIATTR_KPARAM_INFO
	.align		4
        /*001c*/ 	.byte	0x04, 0x17
        /*001e*/ 	.short	(.L_12 - .L_11)
.L_11:
        /*0020*/ 	.word	0x00000000
        /*0024*/ 	.short	0x0019
        /*0026*/ 	.short	0x0080
        /*0028*/ 	.byte	0x00, 0xf4, 0x21, 0x00


	//----- nvinfo : EIATTR_KPARAM_INFO
	.align		4
.L_12:
        /*002c*/ 	.byte	0x04, 0x17
        /*002e*/ 	.short	(.L_14 - .L_13)
.L_13:
        /*0030*/ 	.word	0x00000000
        /*0034*/ 	.short	0x0018
        /*0036*/ 	.short	0x0078
        /*0038*/ 	.byte	0x00, 0xf4, 0x21, 0x00


	//----- nvinfo : EIATTR_KPARAM_INFO
	.align		4
.L_14:
        /*003c*/ 	.byte	0x04, 0x17
        /*003e*/ 	.short	(.L_16 - .L_15)
.L_15:
        /*0040*/ 	.word	0x00000000
        /*0044*/ 	.short	0x0017
        /*0046*/ 	.short	0x0070
        /*0048*/ 	.byte	0x00, 0xf0, 0x11, 0x00


	//----- nvinfo : EIATTR_KPARAM_INFO
	.align		4
.L_16:
        /*004c*/ 	.byte	0x04, 0x17
        /*004e*/ 	.short	(.L_18 - .L_17)
.L_17:
        /*0050*/ 	.word	0x00000000
        /*0054*/ 	.short	0x0016
        /*0056*/ 	.short	0x006c
        /*0058*/ 	.byte	0x00, 0xf0, 0x11, 0x00


	//----- nvinfo : EIATTR_KPARAM_INFO
	.align		4
.L_18:
        /*005c*/ 	.byte	0x04, 0x17
        /*005e*/ 	.short	(.L_20 - .L_19)
.L_19:
        /*0060*/ 	.word	0x00000000
        /*0064*/ 	.short	0x0015
        /*0066*/ 	.short	0x0068
        /*0068*/ 	.byte	0x00, 0xf0, 0x11, 0x00


	//----- nvinfo : EIATTR_KPARAM_INFO
	.align		4
.L_20:
        /*006c*/ 	.byte	0x04, 0x17
        /*006e*/ 	.short	(.L_22 - .L_21)
.L_21:
        /*0070*/ 	.word	0x00000000
        /*0074*/ 	.short	0x0014
        /*0076*/ 	.short	0x0064
        /*0078*/ 	.byte	0x00, 0xf0, 0x11, 0x00


	//----- nvinfo : EIATTR_KPARAM_INFO
	.align		4
.L_22:
        /*007c*/ 	.byte	0x04, 0x17
        /*007e*/ 	.short	(.L_24 - .L_23)
.L_23:
        /*0080*/ 	.word	0x00000000
        /*0084*/ 	.short	0x0013
        /*0086*/ 	.short	0x0060
        /*0088*/ 	.byte	0x00, 0xf0, 0x11, 0x00


	//----- nvinfo : EIATTR_KPARAM_INFO
	.align		4
.L_24:
        /*008c*/ 	.byte	0x04, 0x17
        /*008e*/ 	.short	(.L_26 - .L_25)
.L_25:
        /*0090*/ 	.word	0x00000000
        /*0094*/ 	.short	0x0012
        /*0096*/ 	.short	0x005c
        /*0098*/ 	.byte	0x00, 0xf0, 0x11, 0x00


	//----- nvinfo : EIATTR_KPARAM_INFO
	.align		4
.L_26:
        /*009c*/ 	.byte	0x04, 0x17
        /*009e*/ 	.short	(.L_28 - .L_27)
.L_27:
        /*00a0*/ 	.word	0x00000000
        /*00a4*/ 	.short	0x0011
        /*00a6*/ 	.short	0x0058
        /*00a8*/ 	.byte	0x00, 0xf0, 0x11, 0x00


	//----- nvinfo : EIATTR_KPARAM_INFO
	.align		4
.L_28:
        /*00ac*/ 	.byte	0x04, 0x17
        /*00ae*/ 	.short	(.L_30 - .L_29)
.L_29:
        /*00b0*/ 	.word	0x00000000
        /*00b4*/ 	.short	0x0010
        /*00b6*/ 	.short	0x0054
        /*00b8*/ 	.byte	0x00, 0xf0, 0x11, 0x00


	//----- nvinfo : EIATTR_KPARAM_INFO
	.align		4
.L_30:
        /*00bc*/ 	.byte	0x04, 0x17
        /*00be*/ 	.short	(.L_32 - .L_31)
.L_31:
        /*00c0*/ 	.word	0x00000000
        /*00c4*/ 	.short	0x000f
        /*00c6*/ 	.short	0x0050
        /*00c8*/ 	.byte	0x00, 0xf0, 0x11, 0x00


	//----- nvinfo : EIATTR_KPARAM_INFO
	.align		4
.L_32:
        /*00cc*/ 	.byte	0x04, 0x17
        /*00ce*/ 	.short	(.L_34 - .L_33)
.L_33:
        /*00d0*/ 	.word	0x00000000
        /*00d4*/ 	.short	0x000e
        /*00d6*/ 	.short	0x004c
        /*00d8*/ 	.byte	0x00, 0xf0, 0x11, 0x00


	//----- nvinfo : EIATTR_KPARAM_INFO
	.align		4
.L_34:
        /*00dc*/ 	.byte	0x04, 0x17
        /*00de*/ 	.short	(.L_36 - .L_35)
.L_35:
        /*00e0*/ 	.word	0x00000000
        /*00e4*/ 	.short	0x000d
        /*00e6*/ 	.short	0x0048
        /*00e8*/ 	.byte	0x00, 0xf0, 0x11, 0x00


	//----- nvinfo : EIATTR_KPARAM_INFO
	.align		4
.L_36:
        /*00ec*/ 	.byte	0x04, 0x17
        /*00ee*/ 	.short	(.L_38 - .L_37)
.L_37:
        /*00f0*/ 	.word	0x00000000
        /*00f4*/ 	.short	0x000c
        /*00f6*/ 	.short	0x0044
        /*00f8*/ 	.byte	0x00, 0xf0, 0x11, 0x00


	//----- nvinfo : EIATTR_KPARAM_INFO
	.align		4
.L_38:
        /*00fc*/ 	.byte	0x04, 0x17
        /*00fe*/ 	.short	(.L_40 - .L_39)
.L_39:
        /*0100*/ 	.word	0x00000000
        /*0104*/ 	.short	0x000b
        /*0106*/ 	.short	0x0040
        /*0108*/ 	.byte	0x00, 0xf0, 0x11, 0x00


	//----- nvinfo : EIATTR_KPARAM_INFO
	.align		4
.L_40:
        /*010c*/ 	.byte	0x04, 0x17
        /*010e*/ 	.short	(.L_42 - .L_41)
.L_41:
        /*0110*/ 	.word	0x00000000
        /*0114*/ 	.short	0x000a
        /*0116*/ 	.short	0x003c
        /*0118*/ 	.byte	0x00, 0xf0, 0x11, 0x00


	//----- nvinfo : EIATTR_KPARAM_INFO
	.align		4
.L_42:
        /*011c*/ 	.byte	0x04, 0x17
        /*011e*/ 	.short	(.L_44 - .L_43)
.L_43:
        /*0120*/ 	.word	0x00000000
        /*0124*/ 	.short	0x0009
        /*0126*/ 	.short	0x0038
        /*0128*/ 	.byte	0x00, 0xf0, 0x11, 0x00


	//----- nvinfo : EIATTR_KPARAM_INFO
	.align		4
.L_44:
        /*012c*/ 	.byte	0x04, 0x17
        /*012e*/ 	.short	(.L_46 - .L_45)
.L_45:
        /*0130*/ 	.word	0x00000000
        /*0134*/ 	.short	0x0008
        /*0136*/ 	.short	0x0034
        /*0138*/ 	.byte	0x00, 0xf0, 0x11, 0x00


	//----- nvinfo : EIATTR_KPARAM_INFO
	.align		4
.L_46:
        /*013c*/ 	.byte	0x04, 0x17
        /*013e*/ 	.short	(.L_48 - .L_47)
.L_47:
        /*0140*/ 	.word	0x00000000
        /*0144*/ 	.short	0x0007
        /*0146*/ 	.short	0x0030
        /*0148*/ 	.byte	0x00, 0xf0, 0x11, 0x00


	//----- nvinfo : EIATTR_KPARAM_INFO
	.align		4
.L_48:
        /*014c*/ 	.byte	0x04, 0x17
        /*014e*/ 	.short	(.L_50 - .L_49)
.L_49:
        /*0150*/ 	.word	0x00000000
        /*0154*/ 	.short	0x0006
        /*0156*/ 	.short	0x002c
        /*0158*/ 	.byte	0x00, 0xf0, 0x11, 0x00


	//----- nvinfo : EIATTR_KPARAM_INFO
	.align		4
.L_50:
        /*015c*/ 	.byte	0x04, 0x17
        /*015e*/ 	.short	(.L_52 - .L_51)
.L_51:
        /*0160*/ 	.word	0x00000000
        /*0164*/ 	.short	0x0005
        /*0166*/ 	.short	0x0028
        /*0168*/ 	.byte	0x00, 0xf0, 0x11, 0x00


	//----- nvinfo : EIATTR_KPARAM_INFO
	.align		4
.L_52:
        /*016c*/ 	.byte	0x04, 0x17
        /*016e*/ 	.short	(.L_54 - .L_53)
.L_53:
        /*0170*/ 	.word	0x00000000
        /*0174*/ 	.short	0x0004
        /*0176*/ 	.short	0x0020
        /*0178*/ 	.byte	0x00, 0xf4, 0x21, 0x00


	//----- nvinfo : EIATTR_KPARAM_INFO
	.align		4
.L_54:
        /*017c*/ 	.byte	0x04, 0x17
        /*017e*/ 	.short	(.L_56 - .L_55)
.L_55:
        /*0180*/ 	.word	0x00000000
        /*0184*/ 	.short	0x0003
        /*0186*/ 	.short	0x0018
        /*0188*/ 	.byte	0x00, 0xf4, 0x21, 0x00


	//----- nvinfo : EIATTR_KPARAM_INFO
	.align		4
.L_56:
        /*018c*/ 	.byte	0x04, 0x17
        /*018e*/ 	.short	(.L_58 - .L_57)
.L_57:
        /*0190*/ 	.word	0x00000000
        /*0194*/ 	.short	0x0002
        /*0196*/ 	.short	0x0010
        /*0198*/ 	.byte	0x00, 0xf4, 0x21, 0x00


	//----- nvinfo : EIATTR_KPARAM_INFO
	.align		4
.L_58:
        /*019c*/ 	.byte	0x04, 0x17
        /*019e*/ 	.short	(.L_60 - .L_59)
.L_59:
        /*01a0*/ 	.word	0x00000000
        /*01a4*/ 	.short	0x0001
        /*01a6*/ 	.short	0x0008
        /*01a8*/ 	.byte	0x00, 0xf4, 0x21, 0x00


	//----- nvinfo : EIATTR_KPARAM_INFO
	.align		4
.L_60:
        /*01ac*/ 	.byte	0x04, 0x17
        /*01ae*/ 	.short	(.L_62 - .L_61)
.L_61:
        /*01b0*/ 	.word	0x00000000
        /*01b4*/ 	.short	0x0000
        /*01b6*/ 	.short	0x0000
        /*01b8*/ 	.byte	0x00, 0xf4, 0x21, 0x00


	//----- nvinfo : EIATTR_MAXREG_COUNT
	.align		4
.L_62:
        /*01bc*/ 	.byte	0x03, 0x1b
        /*01be*/ 	.short	0x00ff


	//----- nvinfo : EIATTR_NUM_BARRIERS
	.align		4
        /*01c0*/ 	.byte	0x02, 0x4c
        /*01c2*/ 	.byte	0x01
	.zero		1


	//----- nvinfo : EIATTR_MERCURY_ISA_VERSION
	.align		4
        /*01c4*/ 	.byte	0x03, 0x5f
        /*01c6*/ 	.short	0x0000


	//----- nvinfo : EIATTR_COOP_GROUP_MASK_REGIDS
	.align		4
        /*01c8*/ 	.byte	0x04, 0x29
        /*01ca*/ 	.short	(.L_64 - .L_63)


	//   ....[0]....
.L_63:
        /*01cc*/ 	.word	0xffffffff


	//   ....[1]....
        /*01d0*/ 	.word	0xffffffff


	//   ....[2]....
        /*01d4*/ 	.word	0xffffffff


	//   ....[3]....
        /*01d8*/ 	.word	0xffffffff


	//   ....[4]....
        /*01dc*/ 	.word	0xffffffff


	//   ....[5]....
        /*01e0*/ 	.word	0xffffffff


	//   ....[6]....
        /*01e4*/ 	.word	0xffffffff


	//   ....[7]....
        /*01e8*/ 	.word	0xffffffff


	//----- nvinfo : EIATTR_COOP_GROUP_INSTR_OFFSETS
	.align		4
.L_64:
        /*01ec*/ 	.byte	0x04, 0x28
        /*01ee*/ 	.short	(.L_66 - .L_65)


	//   ....[0]....
.L_65:
        /*01f0*/ 	.word	0x000010b0


	//   ....[1]....
        /*01f4*/ 	.word	0x000010d0


	//   ....[2]....
        /*01f8*/ 	.word	0x000010f0


	//   ....[3]....
        /*01fc*/ 	.word	0x00001110


	//   ....[4]....
        /*0200*/ 	.word	0x000016a0


	//   ....[5]....
        /*0204*/ 	.word	0x000016b0


	//   ....[6]....
        /*0208*/ 	.word	0x000017f0


	//   ....[7]....
        /*020c*/ 	.word	0x00001800


	//----- nvinfo : EIATTR_EXIT_INSTR_OFFSETS
	.align		4
.L_66:
        /*0210*/ 	.byte	0x04, 0x1c
        /*0212*/ 	.short	(.L_68 - .L_67)


	//   ....[0]....
.L_67:
        /*0214*/ 	.word	0x00002620


	//   ....[1]....
        /*0218*/ 	.word	0x000026c0


	//----- nvinfo : EIATTR_REQNTID
	.align		4
.L_68:
        /*021c*/ 	.byte	0x04, 0x10
        /*021e*/ 	.short	(.L_70 - .L_69)
.L_69:
        /*0220*/ 	.word	0x00000080
        /*0224*/ 	.word	0x00000001
        /*0228*/ 	.word	0x00000001
.L_70:


//--------------------- .nv.callgraph             --------------------------
	.section	.nv.callgraph,"",@"SHT_CUDA_CALLGRAPH"
	.align	4
	.sectionentsize	8
	.align		4
        /*0000*/ 	.word	0x00000000
	.align		4
        /*0004*/ 	.word	0xffffffff
	.align		4
        /*0008*/ 	.word	0x00000000
	.align		4
        /*000c*/ 	.word	0xfffffffe
	.align		4
        /*0010*/ 	.word	0x00000000
	.align		4
        /*0014*/ 	.word	0xfffffffd
	.align		4
        /*0018*/ 	.word	0x00000000
	.align		4
        /*001c*/ 	.word	0xfffffffc


//--------------------- .nv.rel.action            --------------------------
	.section	.nv.rel.action,"",@"SHT_CUDA_RELOCINFO"
	.align	8
	.sectionentsize	8
        /*0000*/ 	.byte	0x73, 0x00, 0x00, 0x00, 0x00, 0x00, 0x00, 0x00, 0x00, 0x00, 0x00, 0x11, 0x25, 0x00, 0x05, 0x36


//--------------------- .nv.constant4             --------------------------
	.section	.nv.constant4,"a",@progbits
	.align	8
	.align		8
.nv.constant4:
        /*0000*/ 	.dword	_$_str


//--------------------- .nv.constant0.attn_fwd    --------------------------
	.section	.nv.constant0.attn_fwd,"a",@progbits
	.sectionflags	@""
	.align	4
.nv.constant0.attn_fwd:
	.zero		488


//--------------------- .text.attn_fwd            --------------------------
	.section	.text.attn_fwd,"ax",@progbits
	.sectioninfo	@"SHI_REGISTERS=96"
	.align	128
        .global         attn_fwd
        .type           attn_fwd,@function
        .size           attn_fwd,(.L_x_3 - attn_fwd)
        .other          attn_fwd,@"STO_CUDA_ENTRY STV_DEFAULT"
attn_fwd:
.text.attn_fwd:
[----:B------:R-:W-:Y:S02]  /*0000*/  MOV R1, c[0x0][0x28] ;  /* 0x00000a0000017a02 */ /* 0x000fe40000000f00 */
[----:B------:R-:W0:Y:S01]  /*0010*/  S2R R90, SR_TID.X ;  /* 0x00000000005a7919 */ /* 0x000e220000002100 */
[----:B------:R-:W-:Y:S01]  /*0020*/  MOV R12, c[0x0][0x198] ;  /* 0x00006600000c7a02 */ /* 0x000fe20000000f00 */
[----:B------:R-:W-:Y:S02]  /*0030*/  ULDC.64 UR4, c[0x0][0x118] ;  /* 0x0000460000047ab9 */ /* 0x000fe40000000a00 */
[----:B------:R-:W1:Y:S04]  /*0040*/  S2R R3, SR_CTAID.X ;  /* 0x0000000000037919 */ /* 0x000e680000002500 */
[----:B------:R-:W2:Y:S01]  /*0050*/  S2R R93, SR_CTAID.Y ;  /* 0x00000000005d7919 */ /* 0x000ea20000002600 */
[----:B0-----:R-:W-:Y:S02]  /*0060*/  LOP3.LUT R16, R90, 0x1f, RZ, 0xc0, !PT ;  /* 0x0000001f5a107812 */ /* 0x001fe400078ec0ff */
[----:B------:R-:W-:-:S02]  /*0070*/  SHF.R.U32.HI R89, RZ, 0x5, R90 ;  /* 0x00000005ff597819 */ /* 0x000fc4000001165a */
[----:B-1----:R-:W-:Y:S02]  /*0080*/  LEA R88, R3, R16, 0x5 ;  /* 0x0000001003587211 */ /* 0x002fe400078e28ff */
[----:B------:R-:W-:Y:S01]  /*0090*/  SGXT.U32 R89, R89, 0x2 ;  /* 0x000000025959781a */ /* 0x000fe20000000000 */
[----:B--2---:R-:W-:Y:S02]  /*00a0*/  IMAD R0, R93, c[0x0][0x190], RZ ;  /* 0x000064005d007a24 */ /* 0x004fe400078e02ff */
[----:B------:R-:W-:Y:S02]  /*00b0*/  IMAD R3, R88, c[0x0][0x194], RZ ;  /* 0x0000650058037a24 */ /* 0x000fe400078e02ff */
[----:B------:R-:W-:Y:S01]  /*00c0*/  IMAD R4, R89, c[0x0][0x198], RZ ;  /* 0x0000660059047a24 */ /* 0x000fe200078e02ff */
[C---:B------:R-:W-:Y:S01]  /*00d0*/  SHF.L.U32 R2, R0.reuse, 0x1, RZ ;  /* 0x0000000100027819 */ /* 0x040fe200000006ff */
[----:B------:R-:W-:Y:S01]  /*00e0*/  IMAD.HI R0, R0, 0x2, RZ ;  /* 0x0000000200007827 */ /* 0x000fe200078e02ff */
[----:B------:R-:W-:-:S02]  /*00f0*/  SHF.L.U32 R5, R3, 0x1, RZ ;  /* 0x0000000103057819 */ /* 0x000fc400000006ff */
[----:B------:R-:W-:Y:S01]  /*0100*/  LEA R8, R12, R4, 0x2 ;  /* 0x000000040c087211 */ /* 0x000fe200078e10ff */
[----:B------:R-:W-:Y:S01]  /*0110*/  IMAD.HI R3, R3, 0x2, RZ ;  /* 0x0000000203037827 */ /* 0x000fe200078e02ff */
[----:B------:R-:W-:-:S03]  /*0120*/  IADD3 R13, P0, P1, R5, c[0x0][0x160], R2 ;  /* 0x00005800050d7a10 */ /* 0x000fc6000791e002 */
[----:B------:R-:W-:Y:S01]  /*0130*/  IMAD R5, R12, 0x4, R8 ;  /* 0x000000040c057824 */ /* 0x000fe200078e0208 */
[----:B------:R-:W-:Y:S02]  /*0140*/  IADD3.X R19, R3, c[0x0][0x164], R0, P0, P1 ;  /* 0x0000590003137a10 */ /* 0x000fe400007e2400 */
[----:B------:R-:W-:Y:S02]  /*0150*/  LEA R2, P0, R4, R13, 0x1 ;  /* 0x0000000d04027211 */ /* 0x000fe400078008ff */
[----:B------:R-:W-:Y:S02]  /*0160*/  LEA R0, R12, R5, 0x2 ;  /* 0x000000050c007211 */ /* 0x000fe400078e10ff */
[----:B------:R-:W-:Y:S02]  /*0170*/  LEA R6, P1, R5, R13, 0x1 ;  /* 0x0000000d05067211 */ /* 0x000fe400078208ff */
[----:B------:R-:W-:Y:S02]  /*0180*/  LEA.HI.X.SX32 R3, R4, R19, 0x1, P0 ;  /* 0x0000001304037211 */ /* 0x000fe400000f0eff */
[----:B------:R-:W-:-:S02]  /*0190*/  LEA R4, P0, R8, R13, 0x1 ;  /* 0x0000000d08047211 */ /* 0x000fc400078008ff */
[----:B------:R-:W-:Y:S01]  /*01a0*/  LEA R11, R12, R0, 0x2 ;  /* 0x000000000c0b7211 */ /* 0x000fe200078e10ff */
[----:B------:R0:W2:Y:S01]  /*01b0*/  LDG.E.U16 R18, [R2.64] ;  /* 0x0000000402127981 */ /* 0x0000a2000c1e1500 */
[-C--:B------:R-:W-:Y:S02]  /*01c0*/  LEA.HI.X.SX32 R7, R5, R19.reuse, 0x1, P1 ;  /* 0x0000001305077211 */ /* 0x080fe400008f0eff */
[----:B------:R-:W-:Y:S02]  /*01d0*/  LEA.HI.X.SX32 R5, R8, R19, 0x1, P0 ;  /* 0x0000001308057211 */ /* 0x000fe400000f0eff */
[----:B------:R-:W-:Y:S01]  /*01e0*/  LEA.HI R92, R90, 0x1c, RZ, 0x1b ;  /* 0x0000001c5a5c7811 */ /* 0x000fe200078fd8ff */
[----:B------:R1:W3:Y:S01]  /*01f0*/  LDG.E.U16 R20, [R6.64] ;  /* 0x0000000406147981 */ /* 0x0002e2000c1e1500 */
[----:B------:R-:W-:Y:S02]  /*0200*/  LEA R8, P0, R0, R13, 0x1 ;  /* 0x0000000d00087211 */ /* 0x000fe400078008ff */
[----:B------:R-:W-:Y:S01]  /*0210*/  LEA R17, R12, R11, 0x2 ;  /* 0x0000000b0c117211 */ /* 0x000fe200078e10ff */
[----:B------:R-:W-:Y:S01]  /*0220*/  IMAD R15, R92, c[0x0][0x198], RZ ;  /* 0x000066005c0f7a24 */ /* 0x000fe200078e02ff */
[----:B------:R-:W-:Y:S01]  /*0230*/  LEA.HI.X.SX32 R9, R0, R19, 0x1, P0 ;  /* 0x0000001300097211 */ /* 0x000fe200000f0eff */
[----:B------:R-:W4:Y:S01]  /*0240*/  LDG.E.U16 R4, [R4.64] ;  /* 0x0000000404047981 */ /* 0x000f22000c1e1500 */
[----:B------:R-:W-:-:S02]  /*0250*/  LEA R10, P0, R11, R13, 0x1 ;  /* 0x0000000d0b0a7211 */ /* 0x000fc400078008ff */
[----:B------:R-:W-:Y:S01]  /*0260*/  LEA R0, R12, R17, 0x2 ;  /* 0x000000110c007211 */ /* 0x000fe200078e10ff */
[----:B------:R5:W4:Y:S01]  /*0270*/  LDG.E.U16 R22, [R8.64] ;  /* 0x0000000408167981 */ /* 0x000b22000c1e1500 */
[----:B------:R-:W-:Y:S02]  /*0280*/  LEA.HI.X.SX32 R11, R11, R19, 0x1, P0 ;  /* 0x000000130b0b7211 */ /* 0x000fe400000f0eff */
[CC--:B------:R-:W-:Y:S02]  /*0290*/  LEA R12, P1, R0.reuse, R13.reuse, 0x1 ;  /* 0x0000000d000c7211 */ /* 0x0c0fe400078208ff */
[-C--:B------:R-:W-:Y:S01]  /*02a0*/  LEA R14, P2, R15, R13.reuse, 0x1 ;  /* 0x0000000d0f0e7211 */ /* 0x080fe200078408ff */
[----:B------:R-:W4:Y:S01]  /*02b0*/  LDG.E.U16 R10, [R10.64] ;  /* 0x000000040a0a7981 */ /* 0x000f22000c1e1500 */
[----:B-1----:R-:W-:Y:S02]  /*02c0*/  LEA R6, P0, R17, R13, 0x1 ;  /* 0x0000000d11067211 */ /* 0x002fe400078008ff */
[----:B------:R-:W-:-:S02]  /*02d0*/  LEA.HI.X.SX32 R13, R0, R19, 0x1, P1 ;  /* 0x00000013000d7211 */ /* 0x000fc400008f0eff */
[-C--:B------:R-:W-:Y:S02]  /*02e0*/  LEA.HI.X.SX32 R15, R15, R19.reuse, 0x1, P2 ;  /* 0x000000130f0f7211 */ /* 0x080fe400010f0eff */
[----:B------:R-:W-:Y:S01]  /*02f0*/  LEA.HI.X.SX32 R7, R17, R19, 0x1, P0 ;  /* 0x0000001311077211 */ /* 0x000fe200000f0eff */
[----:B------:R-:W4:Y:S04]  /*0300*/  LDG.E.U16 R12, [R12.64] ;  /* 0x000000040c0c7981 */ /* 0x000f28000c1e1500 */
[----:B------:R-:W4:Y:S04]  /*0310*/  LDG.E.U16 R6, [R6.64] ;  /* 0x0000000406067981 */ /* 0x000f28000c1e1500 */
[----:B------:R-:W4:Y:S01]  /*0320*/  LDG.E.U16 R14, [R14.64] ;  /* 0x000000040e0e7981 */ /* 0x000f22000c1e1500 */
[----:B------:R-:W-:-:S04]  /*0330*/  SHF.R.S32.HI R0, RZ, 0x6, R90 ;  /* 0x00000006ff007819 */ /* 0x000fc8000001145a */
[----:B------:R-:W-:Y:S02]  /*0340*/  SGXT R0, R0, 0x1 ;  /* 0x000000010000781a */ /* 0x000fe40000000200 */
[----:B------:R-:W-:Y:S02]  /*0350*/  SHF.L.U32 R91, R90, 0x1, RZ ;  /* 0x000000015a5b7819 */ /* 0x000fe400000006ff */
[----:B------:R-:W-:-:S04]  /*0360*/  LOP3.LUT R0, R0, 0x90, RZ, 0xc0, !PT ;  /* 0x0000009000007812 */ /* 0x000fc800078ec0ff */
[----:B0-----:R-:W-:-:S04]  /*0370*/  LOP3.LUT R3, R0, 0x7e, R91, 0x78, !PT ;  /* 0x0000007e00037812 */ /* 0x001fc800078e785b */
[----:B------:R-:W-:Y:S01]  /*0380*/  LOP3.LUT R87, R3, 0x20, RZ, 0x3c, !PT ;  /* 0x0000002003577812 */ /* 0x000fe200078e3cff */
[----:B------:R-:W-:-:S05]  /*0390*/  IMAD.MOV.U32 R2, RZ, RZ, c[0x0][0x1d0] ;  /* 0x00007400ff027624 */ /* 0x000fca00078e00ff */
[----:B------:R-:W-:Y:S01]  /*03a0*/  ISETP.GE.AND P0, PT, R2, 0x1, PT ;  /* 0x000000010200780c */ /* 0x000fe20003f06270 */
[----:B------:R-:W-:Y:S01]  /*03b0*/  CS2R R48, SRZ ;  /* 0x0000000000307805 */ /* 0x000fe2000001ff00 */
[----:B-----5:R-:W-:Y:S01]  /*03c0*/  MOV R8, 0xff800000 ;  /* 0xff80000000087802 */ /* 0x020fe20000000f00 */
[----:B------:R-:W-:Y:S01]  /*03d0*/  CS2R R50, SRZ ;  /* 0x0000000000327805 */ /* 0x000fe2000001ff00 */
[----:B------:R-:W-:Y:S01]  /*03e0*/  MOV R2, 0x3f800000 ;  /* 0x3f80000000027802 */ /* 0x000fe20000000f00 */
[----:B------:R-:W-:Y:S01]  /*03f0*/  CS2R R44, SRZ ;  /* 0x00000000002c7805 */ /* 0x000fe2000001ff00 */
[----:B------:R-:W-:Y:S01]  /*0400*/  MOV R0, 0x3f800000 ;  /* 0x3f80000000007802 */ /* 0x000fe20000000f00 */
[----:B------:R-:W-:Y:S01]  /*0410*/  CS2R R46, SRZ ;  /* 0x00000000002e7805 */ /* 0x000fe2000001ff00 */
[----:B------:R-:W-:Y:S01]  /*0420*/  MOV R9, 0xff800000 ;  /* 0xff80000000097802 */ /* 0x000fe20000000f00 */
[----:B------:R-:W-:Y:S01]  /*0430*/  CS2R R40, SRZ ;  /* 0x0000000000287805 */ /* 0x000fe2000001ff00 */
[----:B------:R-:W-:Y:S01]  /*0440*/  CS2R R42, SRZ ;  /* 0x00000000002a7805 */ /* 0x000fe2000001ff00 */
[----:B------:R-:W-:Y:S01]  /*0450*/  CS2R R36, SRZ ;  /* 0x0000000000247805 */ /* 0x000fe2000001ff00 */
[----:B------:R-:W-:Y:S01]  /*0460*/  CS2R R38, SRZ ;  /* 0x0000000000267805 */ /* 0x000fe2000001ff00 */
[C---:B------:R-:W-:Y:S01]  /*0470*/  SHF.L.U32 R23, R90.reuse, 0x6, RZ ;  /* 0x000000065a177819 */ /* 0x040fe200000006ff */
[----:B------:R-:W-:Y:S01]  /*0480*/  IMAD.SHL.U32 R21, R90, 0x8, RZ ;  /* 0x000000085a157824 */ /* 0x000fe200078e00ff */
[----:B--2---:R0:W-:Y:S04]  /*0490*/  STS.U16 [R3], R18 ;  /* 0x0000001203007388 */ /* 0x0041e80000000400 */
[----:B---3--:R0:W-:Y:S04]  /*04a0*/  STS.U16 [R3+0x200], R20 ;  /* 0x0002001403007388 */ /* 0x0081e80000000400 */
[----:B----4-:R0:W-:Y:S04]  /*04b0*/  STS.U16 [R3+0x400], R10 ;  /* 0x0004000a03007388 */ /* 0x0101e80000000400 */
[----:B------:R0:W-:Y:S04]  /*04c0*/  STS.U16 [R3+0x600], R12 ;  /* 0x0006000c03007388 */ /* 0x0001e80000000400 */
[----:B------:R0:W-:Y:S04]  /*04d0*/  STS.U16 [R87+0x100], R4 ;  /* 0x0001000457007388 */ /* 0x0001e80000000400 */
[----:B------:R0:W-:Y:S04]  /*04e0*/  STS.U16 [R87+0x300], R22 ;  /* 0x0003001657007388 */ /* 0x0001e80000000400 */
[----:B------:R0:W-:Y:S04]  /*04f0*/  STS.U16 [R87+0x500], R6 ;  /* 0x0005000657007388 */ /* 0x0001e80000000400 */
[----:B------:R0:W-:Y:S01]  /*0500*/  STS.U16 [R87+0x700], R14 ;  /* 0x0007000e57007388 */ /* 0x0001e20000000400 */
[----:B------:R-:W-:Y:S05]  /*0510*/  @!P0 BRA `(.L_x_0) ;  /* 0x0000142000008947 */ /* 0x000fea0003800000 */
[----:B------:R-:W-:Y:S01]  /*0520*/  IMAD R0, R93, c[0x0][0x1a0], RZ ;  /* 0x000068005d007a24 */ /* 0x000fe200078e02ff */
[----:B------:R-:W-:Y:S01]  /*0530*/  MOV R15, c[0x0][0x1a4] ;  /* 0x00006900000f7a02 */ /* 0x000fe20000000f00 */
[C---:B------:R-:W-:Y:S01]  /*0540*/  IMAD R5, R16.reuse, c[0x0][0x1a8], RZ ;  /* 0x00006a0010057a24 */ /* 0x040fe200078e02ff */
[----:B------:R-:W-:Y:S01]  /*0550*/  LOP3.LUT R8, R23, 0x1c0, RZ, 0xc0, !PT ;  /* 0x000001c017087812 */ /* 0x000fe200078ec0ff */
[----:B------:R-:W-:Y:S01]  /*0560*/  IMAD R16, R16, c[0x0][0x1b4], RZ ;  /* 0x00006d0010107a24 */ /* 0x000fe200078e02ff */
[C---:B0-----:R-:W-:Y:S01]  /*0570*/  SHF.L.U32 R4, R0.reuse, 0x1, RZ ;  /* 0x0000000100047819 */ /* 0x041fe200000006ff */
[----:B------:R-:W-:Y:S01]  /*0580*/  IMAD R2, R93, c[0x0][0x1b0], RZ ;  /* 0x00006c005d027a24 */ /* 0x000fe200078e02ff */
[----:B------:R-:W-:Y:S01]  /*0590*/  SHF.L.U32 R7, R5, 0x1, RZ ;  /* 0x0000000105077819 */ /* 0x000fe200000006ff */
[----:B------:R-:W-:Y:S01]  /*05a0*/  IMAD.HI R0, R0, 0x2, RZ ;  /* 0x0000000200007827 */ /* 0x000fe200078e02ff */
[----:B------:R-:W-:Y:S01]  /*05b0*/  SHF.L.U32 R9, R16, 0x1, RZ ;  /* 0x0000000110097819 */ /* 0x000fe200000006ff */
[----:B------:R-:W-:Y:S01]  /*05c0*/  CS2R R48, SRZ ;  /* 0x0000000000307805 */ /* 0x000fe2000001ff00 */
[----:B------:R-:W-:Y:S01]  /*05d0*/  IADD3 R73, P0, P1, R7, c[0x0][0x168], R4 ;  /* 0x00005a0007497a10 */ /* 0x000fe2000791e004 */
[----:B------:R-:W-:Y:S01]  /*05e0*/  IMAD.HI R5, R5, 0x2, RZ ;  /* 0x0000000205057827 */ /* 0x000fe200078e02ff */
[----:B------:R-:W-:Y:S01]  /*05f0*/  SHF.L.U32 R6, R2, 0x1, RZ ;  /* 0x0000000102067819 */ /* 0x000fe200000006ff */
[----:B------:R-:W-:Y:S01]  /*0600*/  CS2R R50, SRZ ;  /* 0x0000000000327805 */ /* 0x000fe2000001ff00 */
[----:B------:R-:W-:Y:S01]  /*0610*/  LOP3.LUT R7, R91, 0x10, RZ, 0xc0, !PT ;  /* 0x000000105b077812 */ /* 0x000fe200078ec0ff */
[----:B------:R-:W-:Y:S01]  /*0620*/  IMAD R4, R89, c[0x0][0x1a4], RZ ;  /* 0x0000690059047a24 */ /* 0x000fe200078e02ff */
[----:B------:R-:W-:Y:S01]  /*0630*/  IADD3.X R13, R5, c[0x0][0x16c], R0, P0, P1 ;  /* 0x00005b00050d7a10 */ /* 0x000fe200007e2400 */
[----:B------:R-:W-:Y:S01]  /*0640*/  IMAD.HI R5, R16, 0x2, RZ ;  /* 0x0000000210057827 */ /* 0x000fe200078e02ff */
[----:B------:R-:W-:Y:S01]  /*0650*/  IADD3 R52, P2, P3, R9, c[0x0][0x170], R6 ;  /* 0x00005c0009347a10 */ /* 0x000fe20007b5e006 */
[----:B------:R-:W-:Y:S01]  /*0660*/  CS2R R44, SRZ ;  /* 0x00000000002c7805 */ /* 0x000fe2000001ff00 */
[----:B------:R-:W-:Y:S01]  /*0670*/  LEA R0, R15, R4, 0x2 ;  /* 0x000000040f007211 */ /* 0x000fe200078e10ff */
[----:B------:R-:W-:Y:S01]  /*0680*/  IMAD.HI R2, R2, 0x2, RZ ;  /* 0x0000000202027827 */ /* 0x000fe200078e02ff */
[----:B------:R-:W-:Y:S01]  /*0690*/  LOP3.LUT R8, R8, 0x30, R21, 0xf8, !PT ;  /* 0x0000003008087812 */ /* 0x000fe200078ef815 */
[----:B------:R-:W-:Y:S01]  /*06a0*/  CS2R R46, SRZ ;  /* 0x00000000002e7805 */ /* 0x000fe2000001ff00 */
[----:B------:R-:W-:Y:S01]  /*06b0*/  LOP3.LUT R7, R7, 0x20, R90, 0xf8, !PT ;  /* 0x0000002007077812 */ /* 0x000fe200078ef85a */
[----:B------:R-:W-:Y:S01]  /*06c0*/  IMAD.SHL.U32 R6, R90, 0x20, RZ ;  /* 0x000000205a067824 */ /* 0x000fe200078e00ff */
[----:B------:R-:W-:Y:S01]  /*06d0*/  IADD3.X R16, R5, c[0x0][0x174], R2, P2, P3 ;  /* 0x00005d0005107a10 */ /* 0x000fe200017e6402 */
[----:B------:R-:W-:Y:S01]  /*06e0*/  IMAD R9, R89, c[0x0][0x1b8], RZ ;  /* 0x00006e0059097a24 */ /* 0x000fe200078e02ff */
[C---:B------:R-:W-:Y:S01]  /*06f0*/  LEA R2, R15.reuse, R0, 0x2 ;  /* 0x000000000f027211 */ /* 0x040fe200078e10ff */
[----:B------:R-:W-:Y:S01]  /*0700*/  CS2R R40, SRZ ;  /* 0x0000000000287805 */ /* 0x000fe2000001ff00 */
[----:B------:R-:W-:Y:S01]  /*0710*/  LOP3.LUT R6, R6, 0x200, RZ, 0xc0, !PT ;  /* 0x0000020006067812 */ /* 0x000fe200078ec0ff */
[----:B------:R-:W-:Y:S01]  /*0720*/  CS2R R42, SRZ ;  /* 0x00000000002a7805 */ /* 0x000fe2000001ff00 */
[----:B------:R-:W-:Y:S01]  /*0730*/  LOP3.LUT R7, R8, R7, RZ, 0x3c, !PT ;  /* 0x0000000708077212 */ /* 0x000fe200078e3cff */
[C---:B------:R-:W-:Y:S01]  /*0740*/  IMAD R5, R15.reuse, 0x4, R2 ;  /* 0x000000040f057824 */ /* 0x040fe200078e0202 */
[----:B------:R-:W-:Y:S01]  /*0750*/  LEA R84, P0, R4, R73, 0x1 ;  /* 0x0000004904547211 */ /* 0x000fe200078008ff */
[----:B------:R-:W-:Y:S01]  /*0760*/  CS2R R36, SRZ ;  /* 0x0000000000247805 */ /* 0x000fe2000001ff00 */
[----:B------:R-:W-:Y:S01]  /*0770*/  IADD3 R86, R6, R7, RZ ;  /* 0x0000000706567210 */ /* 0x000fe20007ffe0ff */
[----:B------:R-:W-:Y:S01]  /*0780*/  IMAD R7, R92, c[0x0][0x1a4], RZ ;  /* 0x000069005c077a24 */ /* 0x000fe200078e02ff */
[----:B------:R-:W-:Y:S01]  /*0790*/  LEA R6, R15, R5, 0x2 ;  /* 0x000000050f067211 */ /* 0x000fe200078e10ff */
[----:B------:R-:W-:Y:S01]  /*07a0*/  CS2R R38, SRZ ;  /* 0x0000000000267805 */ /* 0x000fe2000001ff00 */
[----:B------:R-:W-:-:S02]  /*07b0*/  LEA R82, P1, R0, R73, 0x1 ;  /* 0x0000004900527211 */ /* 0x000fc400078208ff */
[----:B------:R-:W-:Y:S02]  /*07c0*/  LEA.HI.X.SX32 R85, R4, R13, 0x1, P0 ;  /* 0x0000000d04557211 */ /* 0x000fe400000f0eff */
[----:B------:R-:W-:Y:S02]  /*07d0*/  LEA R4, R15, R6, 0x2 ;  /* 0x000000060f047211 */ /* 0x000fe400078e10ff */
[----:B------:R-:W-:Y:S02]  /*07e0*/  MOV R17, c[0x0][0x1b8] ;  /* 0x00006e0000117a02 */ /* 0x000fe40000000f00 */
[----:B------:R-:W-:Y:S02]  /*07f0*/  LEA R70, P3, R7, R73, 0x1 ;  /* 0x0000004907467211 */ /* 0x000fe400078608ff */
[----:B------:R-:W-:Y:S02]  /*0800*/  LEA.HI.X.SX32 R83, R0, R13, 0x1, P1 ;  /* 0x0000000d00537211 */ /* 0x000fe400008f0eff */
[----:B------:R-:W-:-:S02]  /*0810*/  LEA R0, R15, R4, 0x2 ;  /* 0x000000040f007211 */ /* 0x000fc400078e10ff */
[----:B------:R-:W-:Y:S02]  /*0820*/  LEA R10, R17, R9, 0x2 ;  /* 0x00000009110a7211 */ /* 0x000fe400078e10ff */
[----:B------:R-:W-:Y:S02]  /*0830*/  LEA R80, P2, R2, R73, 0x1 ;  /* 0x0000004902507211 */ /* 0x000fe400078408ff */
[----:B------:R-:W-:Y:S02]  /*0840*/  LEA.HI.X.SX32 R71, R7, R13, 0x1, P3 ;  /* 0x0000000d07477211 */ /* 0x000fe400018f0eff */
[----:B------:R-:W-:Y:S02]  /*0850*/  LEA R72, P3, R0, R73, 0x1 ;  /* 0x0000004900487211 */ /* 0x000fe400078608ff */
[----:B------:R-:W-:Y:S02]  /*0860*/  LEA R11, R17, R10, 0x2 ;  /* 0x0000000a110b7211 */ /* 0x000fe400078e10ff */
[----:B------:R-:W-:-:S02]  /*0870*/  LEA.HI.X.SX32 R81, R2, R13, 0x1, P2 ;  /* 0x0000000d02517211 */ /* 0x000fc400010f0eff */
[-C--:B------:R-:W-:Y:S02]  /*0880*/  LEA R78, P0, R5, R73.reuse, 0x1 ;  /* 0x00000049054e7211 */ /* 0x080fe400078008ff */
[-C--:B------:R-:W-:Y:S02]  /*0890*/  LEA R76, P1, R6, R73.reuse, 0x1 ;  /* 0x00000049064c7211 */ /* 0x080fe400078208ff */
[----:B------:R-:W-:Y:S02]  /*08a0*/  LEA R74, P2, R4, R73, 0x1 ;  /* 0x00000049044a7211 */ /* 0x000fe400078408ff */
[----:B------:R-:W-:Y:S02]  /*08b0*/  LEA.HI.X.SX32 R73, R0, R13, 0x1, P3 ;  /* 0x0000000d00497211 */ /* 0x000fe400018f0eff */
[----:B------:R-:W-:Y:S02]  /*08c0*/  LEA R0, R17, R11, 0x2 ;  /* 0x0000000b11007211 */ /* 0x000fe400078e10ff */
[----:B------:R-:W-:Y:S01]  /*08d0*/  LEA.HI.X.SX32 R79, R5, R13, 0x1, P0 ;  /* 0x0000000d054f7211 */ /* 0x000fe200000f0eff */
[----:B------:R-:W-:Y:S01]  /*08e0*/  IMAD R5, R92, c[0x0][0x1b8], RZ ;  /* 0x00006e005c057a24 */ /* 0x000fe200078e02ff */
[----:B------:R-:W-:-:S02]  /*08f0*/  LEA R2, R17, R0, 0x2 ;  /* 0x0000000011027211 */ /* 0x000fc400078e10ff */
[-C--:B------:R-:W-:Y:S02]  /*0900*/  LEA.HI.X.SX32 R75, R4, R13.reuse, 0x1, P2 ;  /* 0x0000000d044b7211 */ /* 0x080fe400010f0eff */
[-C--:B------:R-:W-:Y:S01]  /*0910*/  LEA R12, P3, R5, R52.reuse, 0x1 ;  /* 0x00000034050c7211 */ /* 0x080fe200078608ff */
[----:B------:R-:W-:Y:S01]  /*0920*/  IMAD R4, R17, 0x4, R2 ;  /* 0x0000000411047824 */ /* 0x000fe200078e0202 */
[----:B------:R-:W-:Y:S02]  /*0930*/  LEA.HI.X.SX32 R77, R6, R13, 0x1, P1 ;  /* 0x0000000d064d7211 */ /* 0x000fe400008f0eff */
[-C--:B------:R-:W-:Y:S02]  /*0940*/  LEA R68, P0, R9, R52.reuse, 0x1 ;  /* 0x0000003409447211 */ /* 0x080fe400078008ff */
[-C--:B------:R-:W-:Y:S02]  /*0950*/  LEA R66, P1, R10, R52.reuse, 0x1 ;  /* 0x000000340a427211 */ /* 0x080fe400078208ff */
[----:B------:R-:W-:-:S02]  /*0960*/  LEA R60, P2, R11, R52, 0x1 ;  /* 0x000000340b3c7211 */ /* 0x000fc400078408ff */
[----:B------:R-:W-:Y:S02]  /*0970*/  LEA.HI.X.SX32 R13, R5, R16, 0x1, P3 ;  /* 0x00000010050d7211 */ /* 0x000fe400018f0eff */
[----:B------:R-:W-:Y:S02]  /*0980*/  LEA R5, R17, R4, 0x2 ;  /* 0x0000000411057211 */ /* 0x000fe400078e10ff */
[-C--:B------:R-:W-:Y:S02]  /*0990*/  LEA.HI.X.SX32 R69, R9, R16.reuse, 0x1, P0 ;  /* 0x0000001009457211 */ /* 0x080fe400000f0eff */
[-C--:B------:R-:W-:Y:S02]  /*09a0*/  LEA.HI.X.SX32 R67, R10, R16.reuse, 0x1, P1 ;  /* 0x000000100a437211 */ /* 0x080fe400008f0eff */
[----:B------:R-:W-:Y:S02]  /*09b0*/  LEA.HI.X.SX32 R61, R11, R16, 0x1, P2 ;  /* 0x000000100b3d7211 */ /* 0x000fe400010f0eff */
[----:B------:R-:W-:-:S02]  /*09c0*/  LEA R56, P0, R0, R52, 0x1 ;  /* 0x0000003400387211 */ /* 0x000fc400078008ff */
[-C--:B------:R-:W-:Y:S02]  /*09d0*/  LEA R54, P1, R2, R52.reuse, 0x1 ;  /* 0x0000003402367211 */ /* 0x080fe400078208ff */
[-C--:B------:R-:W-:Y:S02]  /*09e0*/  LEA R14, P2, R4, R52.reuse, 0x1 ;  /* 0x00000034040e7211 */ /* 0x080fe400078408ff */
[----:B------:R-:W-:Y:S02]  /*09f0*/  LEA R52, P3, R5, R52, 0x1 ;  /* 0x0000003405347211 */ /* 0x000fe400078608ff */
[-C--:B------:R-:W-:Y:S02]  /*0a00*/  LEA.HI.X.SX32 R57, R0, R16.reuse, 0x1, P0 ;  /* 0x0000001000397211 */ /* 0x080fe400000f0eff */
[-C--:B------:R-:W-:Y:S02]  /*0a10*/  LEA.HI.X.SX32 R55, R2, R16.reuse, 0x1, P1 ;  /* 0x0000001002377211 */ /* 0x080fe400008f0eff */
[----:B------:R-:W-:-:S02]  /*0a20*/  LEA.HI.X.SX32 R15, R4, R16, 0x1, P2 ;  /* 0x00000010040f7211 */ /* 0x000fc400010f0eff */
[----:B------:R-:W-:Y:S02]  /*0a30*/  LEA.HI.X.SX32 R53, R5, R16, 0x1, P3 ;  /* 0x0000001005357211 */ /* 0x000fe400018f0eff */
[----:B------:R-:W-:Y:S01]  /*0a40*/  MOV R2, 0x3f800000 ;  /* 0x3f80000000027802 */ /* 0x000fe20000000f00 */
[----:B------:R-:W-:Y:S01]  /*0a50*/  CS2R R4, SRZ ;  /* 0x0000000000047805 */ /* 0x000fe2000001ff00 */
[----:B------:R-:W-:Y:S02]  /*0a60*/  MOV R59, 0xff800000 ;  /* 0xff800000003b7802 */ /* 0x000fe40000000f00 */
[----:B------:R-:W-:Y:S02]  /*0a70*/  MOV R58, 0xff800000 ;  /* 0xff800000003a7802 */ /* 0x000fe40000000f00 */
[----:B------:R-:W-:Y:S02]  /*0a80*/  MOV R0, 0x3f800000 ;  /* 0x3f80000000007802 */ /* 0x000fe40000000f00 */
[----:B------:R-:W-:-:S02]  /*0a90*/  MOV R6, RZ ;  /* 0x000000ff00067202 */ /* 0x000fc40000000f00 */
[----:B------:R-:W-:Y:S02]  /*0aa0*/  LOP3.LUT R7, R8, 0x30, R91, 0x78, !PT ;  /* 0x0000003008077812 */ /* 0x000fe400078e785b */
.L_x_1:
[----:B------:R-:W-:-:S04]  /*0ab0*/  IMAD.WIDE R26, R4, 0x2, R84 ;  /* 0x00000002041a7825 */ /* 0x000fc800078e0254 */
[C---:B------:R-:W-:Y:S01]  /*0ac0*/  IMAD.WIDE R24, R4.reuse, 0x2, R80 ;  /* 0x0000000204187825 */ /* 0x040fe200078e0250 */
[----:B------:R-:W2:Y:S03]  /*0ad0*/  LDG.E.U16 R28, [R26.64] ;  /* 0x000000041a1c7981 */ /* 0x000ea6000c1e1500 */
[C---:B------:R-:W-:Y:S01]  /*0ae0*/  IMAD.WIDE R22, R4.reuse, 0x2, R76 ;  /* 0x0000000204167825 */ /* 0x040fe200078e024c */
[----:B------:R-:W3:Y:S03]  /*0af0*/  LDG.E.U16 R30, [R24.64] ;  /* 0x00000004181e7981 */ /* 0x000ee6000c1e1500 */
[C---:B------:R-:W-:Y:S01]  /*0b00*/  IMAD.WIDE R8, R4.reuse, 0x2, R72 ;  /* 0x0000000204087825 */ /* 0x040fe200078e0248 */
[----:B------:R-:W4:Y:S03]  /*0b10*/  LDG.E.U16 R62, [R22.64] ;  /* 0x00000004163e7981 */ /* 0x000f26000c1e1500 */
[C---:B------:R-:W-:Y:S01]  /*0b20*/  IMAD.WIDE R10, R4.reuse, 0x2, R82 ;  /* 0x00000002040a7825 */ /* 0x040fe200078e0252 */
[----:B------:R-:W5:Y:S03]  /*0b30*/  LDG.E.U16 R33, [R8.64] ;  /* 0x0000000408217981 */ /* 0x000f66000c1e1500 */
[C---:B------:R-:W-:Y:S01]  /*0b40*/  IMAD.WIDE R16, R4.reuse, 0x2, R78 ;  /* 0x0000000204107825 */ /* 0x040fe200078e024e */
[----:B------:R-:W5:Y:S03]  /*0b50*/  LDG.E.U16 R32, [R10.64] ;  /* 0x000000040a207981 */ /* 0x000f66000c1e1500 */
[C---:B------:R-:W-:Y:S01]  /*0b60*/  IMAD.WIDE R18, R4.reuse, 0x2, R74 ;  /* 0x0000000204127825 */ /* 0x040fe200078e024a */
[----:B------:R-:W5:Y:S03]  /*0b70*/  LDG.E.U16 R34, [R16.64] ;  /* 0x0000000410227981 */ /* 0x000f66000c1e1500 */
[----:B------:R-:W-:Y:S01]  /*0b80*/  IMAD.WIDE R20, R4, 0x2, R70 ;  /* 0x0000000204147825 */ /* 0x000fe200078e0246 */
[----:B------:R-:W5:Y:S04]  /*0b90*/  LDG.E.U16 R64, [R18.64] ;  /* 0x0000000412407981 */ /* 0x000f68000c1e1500 */
[----:B------:R-:W5:Y:S04]  /*0ba0*/  LDG.E.U16 R63, [R20.64] ;  /* 0x00000004143f7981 */ /* 0x000f68000c1e1500 */
[----:B------:R-:W-:Y:S06]  /*0bb0*/  BAR.SYNC.DEFER_BLOCKING 0x0 ;  /* 0x0000000000007b1d */ /* 0x000fec0000010000 */
[----:B--2---:R-:W-:Y:S04]  /*0bc0*/  STS.U16 [R3+0x800], R28 ;  /* 0x0008001c03007388 */ /* 0x004fe80000000400 */
[----:B---3--:R-:W-:Y:S04]  /*0bd0*/  STS.U16 [R3+0xa00], R30 ;  /* 0x000a001e03007388 */ /* 0x008fe80000000400 */
[----:B----4-:R-:W-:Y:S04]  /*0be0*/  STS.U16 [R3+0xc00], R62 ;  /* 0x000c003e03007388 */ /* 0x010fe80000000400 */
[----:B-----5:R-:W-:Y:S04]  /*0bf0*/  STS.U16 [R3+0xe00], R33 ;  /* 0x000e002103007388 */ /* 0x020fe80000000400 */
[----:B------:R-:W-:Y:S04]  /*0c00*/  STS.U16 [R87+0x900], R32 ;  /* 0x0009002057007388 */ /* 0x000fe80000000400 */
[----:B------:R-:W-:Y:S04]  /*0c10*/  STS.U16 [R87+0xb00], R34 ;  /* 0x000b002257007388 */ /* 0x000fe80000000400 */
[----:B------:R-:W-:Y:S04]  /*0c20*/  STS.U16 [R87+0xd00], R64 ;  /* 0x000d004057007388 */ /* 0x000fe80000000400 */
[----:B------:R-:W-:Y:S04]  /*0c30*/  STS.U16 [R87+0xf00], R63 ;  /* 0x000f003f57007388 */ /* 0x000fe80000000400 */
[----:B------:R-:W-:Y:S06]  /*0c40*/  BAR.SYNC.DEFER_BLOCKING 0x0 ;  /* 0x0000000000007b1d */ /* 0x000fec0000010000 */
[----:B------:R-:W-:Y:S04]  /*0c50*/  LDSM.16.MT88.4 R8, [R86] ;  /* 0x000000005608783b */ /* 0x000fe80000004200 */
[----:B------:R-:W0:Y:S04]  /*0c60*/  LDSM.16.M88.4 R24, [R7+0x800] ;  /* 0x000800000718783b */ /* 0x000e280000000200 */
[----:B------:R-:W-:Y:S04]  /*0c70*/  LDSM.16.MT88.4 R20, [R86+0x400] ;  /* 0x000400005614783b */ /* 0x000fe80000004200 */
[----:B------:R-:W1:Y:S01]  /*0c80*/  LDSM.16.M88.4 R28, [R7+0xa00] ;  /* 0x000a0000071c783b */ /* 0x000e620000000200 */
[C---:B0-----:R-:W-:Y:S08]  /*0c90*/  HMMA.16816.F32 R16, R8.reuse, R24, RZ ;  /* 0x000000180810723c */ /* 0x041ff000000018ff */
[----:B-1----:R-:W-:Y:S11]  /*0ca0*/  HMMA.16816.F32 R32, R8, R28, RZ ;  /* 0x0000001c0820723c */ /* 0x002ff600000018ff */
[----:B------:R-:W-:Y:S05]  /*0cb0*/  @!UPT UIADD3 URZ, URZ, URZ, URZ ;  /* 0x0000003f3f3ff290 */ /* 0x000fea000fffe03f */
[C---:B------:R-:W-:Y:S01]  /*0cc0*/  HMMA.16816.F32 R24, R20.reuse, R26, R16 ;  /* 0x0000001a1418723c */ /* 0x040fe20000001810 */
[----:B------:R-:W0:Y:S07]  /*0cd0*/  LDSM.16.M88.4 R16, [R7+0xc00] ;  /* 0x000c00000710783b */ /* 0x000e2e0000000200 */
[----:B------:R-:W-:Y:S08]  /*0ce0*/  HMMA.16816.F32 R28, R20, R30, R32 ;  /* 0x0000001e141c723c */ /* 0x000ff00000001820 */
[----:B0-----:R-:W-:Y:S11]  /*0cf0*/  HMMA.16816.F32 R32, R8, R16, RZ ;  /* 0x000000100820723c */ /* 0x001ff600000018ff */
[----:B------:R-:W-:Y:S11]  /*0d00*/  @!UPT UIADD3 URZ, URZ, URZ, URZ ;  /* 0x0000003f3f3ff290 */ /* 0x000ff6000fffe03f */
[----:B------:R-:W-:Y:S02]  /*0d10*/  @!UPT UIADD3 URZ, URZ, URZ, URZ ;  /* 0x0000003f3f3ff290 */ /* 0x000fe4000fffe03f */
[----:B------:R-:W-:Y:S01]  /*0d20*/  HMMA.16816.F32 R16, R20, R18, R32 ;  /* 0x000000121410723c */ /* 0x000fe20000001820 */
[----:B------:R-:W0:Y:S07]  /*0d30*/  LDSM.16.M88.4 R32, [R7+0xe00] ;  /* 0x000e00000720783b */ /* 0x000e2e0000000200 */
[----:B0-----:R-:W-:Y:S11]  /*0d40*/  HMMA.16816.F32 R8, R8, R32, RZ ;  /* 0x000000200808723c */ /* 0x001ff600000018ff */
[----:B------:R-:W-:Y:S11]  /*0d50*/  @!UPT UIADD3 URZ, URZ, URZ, URZ ;  /* 0x0000003f3f3ff290 */ /* 0x000ff6000fffe03f */
[----:B------:R-:W-:Y:S02]  /*0d60*/  @!UPT UIADD3 URZ, URZ, URZ, URZ ;  /* 0x0000003f3f3ff290 */ /* 0x000fe4000fffe03f */
[----:B------:R-:W-:Y:S07]  /*0d70*/  HMMA.16816.F32 R20, R20, R34, R8 ;  /* 0x000000221414723c */ /* 0x000fee0000001808 */
[----:B------:R-:W-:-:S05]  /*0d80*/  IMAD.WIDE R8, R5, 0x2, R68 ;  /* 0x0000000205087825 */ /* 0x000fca00078e0244 */
[----:B------:R0:W2:Y:S01]  /*0d90*/  LDG.E.U16 R32, [R8.64] ;  /* 0x0000000408207981 */ /* 0x0000a2000c1e1500 */
[----:B------:R-:W-:-:S05]  /*0da0*/  IMAD.WIDE R10, R5, 0x2, R66 ;  /* 0x00000002050a7825 */ /* 0x000fca00078e0242 */
[----:B------:R1:W3:Y:S01]  /*0db0*/  LDG.E.U16 R33, [R10.64] ;  /* 0x000000040a217981 */ /* 0x0002e2000c1e1500 */
[----:B0-----:R-:W-:-:S05]  /*0dc0*/  IMAD.WIDE R8, R5, 0x2, R60 ;  /* 0x0000000205087825 */ /* 0x001fca00078e023c */
[----:B------:R0:W4:Y:S01]  /*0dd0*/  LDG.E.U16 R34, [R8.64] ;  /* 0x0000000408227981 */ /* 0x000122000c1e1500 */
[----:B-1----:R-:W-:-:S06]  /*0de0*/  IMAD.WIDE R10, R5, 0x2, R56 ;  /* 0x00000002050a7825 */ /* 0x002fcc00078e0238 */
[----:B------:R1:W5:Y:S01]  /*0df0*/  LDG.E.U16 R10, [R10.64] ;  /* 0x000000040a0a7981 */ /* 0x000362000c1e1500 */
[----:B0-----:R-:W-:-:S05]  /*0e00*/  IMAD.WIDE R8, R5, 0x2, R54 ;  /* 0x0000000205087825 */ /* 0x001fca00078e0236 */
[----:B------:R0:W3:Y:S02]  /*0e10*/  LDG.E.U16 R35, [R8.64] ;  /* 0x0000000408237981 */ /* 0x0000e4000c1e1500 */
[----:B0-----:R-:W-:-:S05]  /*0e20*/  IMAD.WIDE R8, R5, 0x2, R14 ;  /* 0x0000000205087825 */ /* 0x001fca00078e020e */
[----:B-1----:R0:W5:Y:S02]  /*0e30*/  LDG.E.U16 R11, [R8.64] ;  /* 0x00000004080b7981 */ /* 0x002164000c1e1500 */
[----:B0-----:R-:W-:-:S05]  /*0e40*/  IMAD.WIDE R8, R5, 0x2, R52 ;  /* 0x0000000205087825 */ /* 0x001fca00078e0234 */
[----:B------:R0:W5:Y:S02]  /*0e50*/  LDG.E.U16 R65, [R8.64] ;  /* 0x0000000408417981 */ /* 0x000164000c1e1500 */
[----:B0-----:R-:W-:-:S05]  /*0e60*/  IMAD.WIDE R8, R5, 0x2, R12 ;  /* 0x0000000205087825 */ /* 0x001fca00078e020c */
[----:B------:R0:W5:Y:S01]  /*0e70*/  LDG.E.U16 R62, [R8.64] ;  /* 0x00000004083e7981 */ /* 0x000162000c1e1500 */
[----:B------:R-:W-:Y:S02]  /*0e80*/  FMUL R63, R24, c[0x0][0x188] ;  /* 0x00006200183f7a20 */ /* 0x000fe40000400000 */
[----:B------:R-:W-:Y:S01]  /*0e90*/  FMUL R64, R25, c[0x0][0x188] ;  /* 0x0000620019407a20 */ /* 0x000fe20000400000 */
[----:B------:R-:W-:Y:S04]  /*0ea0*/  BAR.SYNC.DEFER_BLOCKING 0x0 ;  /* 0x0000000000007b1d */ /* 0x000fe80000010000 */
[----:B------:R-:W-:Y:S01]  /*0eb0*/  FMNMX R64, R63, R64, !PT ;  /* 0x000000403f407209 */ /* 0x000fe20007800000 */
[----:B------:R-:W-:Y:S02]  /*0ec0*/  FMUL R63, R28, c[0x0][0x188] ;  /* 0x000062001c3f7a20 */ /* 0x000fe40000400000 */
[----:B0-----:R-:W-:-:S03]  /*0ed0*/  FMUL R8, R29, c[0x0][0x188] ;  /* 0x000062001d087a20 */ /* 0x001fc60000400000 */
[----:B------:R-:W-:-:S04]  /*0ee0*/  FMNMX R63, R63, R64, !PT ;  /* 0x000000403f3f7209 */ /* 0x000fc80007800000 */
[----:B------:R-:W-:Y:S01]  /*0ef0*/  FMNMX R63, R8, R63, !PT ;  /* 0x0000003f083f7209 */ /* 0x000fe20007800000 */
[----:B------:R-:W-:Y:S02]  /*0f00*/  FMUL R8, R16, c[0x0][0x188] ;  /* 0x0000620010087a20 */ /* 0x000fe40000400000 */
[----:B------:R-:W-:-:S03]  /*0f10*/  FMUL R9, R27, c[0x0][0x188] ;  /* 0x000062001b097a20 */ /* 0x000fc60000400000 */
[----:B------:R-:W-:Y:S01]  /*0f20*/  FMNMX R63, R8, R63, !PT ;  /* 0x0000003f083f7209 */ /* 0x000fe20007800000 */
[----:B------:R-:W-:Y:S01]  /*0f30*/  FMUL R8, R26, c[0x0][0x188] ;  /* 0x000062001a087a20 */ /* 0x000fe20000400000 */
[----:B--2---:R0:W-:Y:S02]  /*0f40*/  STS.U16 [R3+0x800], R32 ;  /* 0x0008002003007388 */ /* 0x0041e40000000400 */
[----:B0-----:R-:W-:Y:S02]  /*0f50*/  FMUL R32, R17, c[0x0][0x188] ;  /* 0x0000620011207a20 */ /* 0x001fe40000400000 */
[----:B----4-:R-:W-:Y:S03]  /*0f60*/  STS.U16 [R3+0xa00], R34 ;  /* 0x000a002203007388 */ /* 0x010fe60000000400 */
[----:B------:R-:W-:Y:S01]  /*0f70*/  FMNMX R32, R32, R63, !PT ;  /* 0x0000003f20207209 */ /* 0x000fe20007800000 */
[----:B---3--:R-:W-:Y:S04]  /*0f80*/  STS.U16 [R3+0xc00], R35 ;  /* 0x000c002303007388 */ /* 0x008fe80000000400 */
[----:B-----5:R-:W-:Y:S04]  /*0f90*/  STS.U16 [R3+0xe00], R65 ;  /* 0x000e004103007388 */ /* 0x020fe80000000400 */
[----:B------:R0:W-:Y:S02]  /*0fa0*/  STS.U16 [R87+0x900], R33 ;  /* 0x0009002157007388 */ /* 0x0001e40000000400 */
[----:B0-----:R-:W-:Y:S01]  /*0fb0*/  FMNMX R33, R8, R9, !PT ;  /* 0x0000000908217209 */ /* 0x001fe20007800000 */
[----:B------:R-:W-:-:S02]  /*0fc0*/  FMUL R8, R30, c[0x0][0x188] ;  /* 0x000062001e087a20 */ /* 0x000fc40000400000 */
[----:B------:R-:W-:-:S03]  /*0fd0*/  FMUL R9, R20, c[0x0][0x188] ;  /* 0x0000620014097a20 */ /* 0x000fc60000400000 */
[----:B------:R-:W-:Y:S01]  /*0fe0*/  FMNMX R33, R8, R33, !PT ;  /* 0x0000002108217209 */ /* 0x000fe20007800000 */
[----:B------:R-:W-:Y:S01]  /*0ff0*/  FMUL R8, R31, c[0x0][0x188] ;  /* 0x000062001f087a20 */ /* 0x000fe20000400000 */
[----:B------:R-:W-:Y:S01]  /*1000*/  FMNMX R34, R9, R32, !PT ;  /* 0x0000002009227209 */ /* 0x000fe20007800000 */
[----:B------:R-:W-:-:S03]  /*1010*/  FMUL R9, R21, c[0x0][0x188] ;  /* 0x0000620015097a20 */ /* 0x000fc60000400000 */
[----:B------:R-:W-:Y:S02]  /*1020*/  FMNMX R32, R8, R33, !PT ;  /* 0x0000002108207209 */ /* 0x000fe40007800000 */
[----:B------:R-:W-:Y:S01]  /*1030*/  FMNMX R8, R9, R34, !PT ;  /* 0x0000002209087209 */ /* 0x000fe20007800000 */
[----:B------:R-:W-:-:S05]  /*1040*/  FMUL R9, R18, c[0x0][0x188] ;  /* 0x0000620012097a20 */ /* 0x000fca0000400000 */
[----:B------:R-:W-:Y:S01]  /*1050*/  FMNMX R33, R9, R32, !PT ;  /* 0x0000002009217209 */ /* 0x000fe20007800000 */
[----:B------:R-:W-:-:S05]  /*1060*/  FMUL R32, R19, c[0x0][0x188] ;  /* 0x0000620013207a20 */ /* 0x000fca0000400000 */
[----:B------:R-:W-:Y:S01]  /*1070*/  FMNMX R33, R32, R33, !PT ;  /* 0x0000002120217209 */ /* 0x000fe20007800000 */
[----:B------:R-:W-:-:S05]  /*1080*/  FMUL R32, R22, c[0x0][0x188] ;  /* 0x0000620016207a20 */ /* 0x000fca0000400000 */
[----:B------:R-:W-:Y:S01]  /*1090*/  FMNMX R33, R32, R33, !PT ;  /* 0x0000002120217209 */ /* 0x000fe20007800000 */
[----:B------:R-:W-:Y:S01]  /*10a0*/  FMUL R32, R23, c[0x0][0x188] ;  /* 0x0000620017207a20 */ /* 0x000fe20000400000 */
[----:B------:R-:W0:Y:S04]  /*10b0*/  SHFL.BFLY PT, R9, R8, 0x2, 0x1f ;  /* 0x0c401f0008097f89 */ /* 0x000e2800000e0000 */
[----:B------:R-:W-:-:S05]  /*10c0*/  FMNMX R35, R32, R33, !PT ;  /* 0x0000002120237209 */ /* 0x000fca0007800000 */
[----:B------:R-:W1:Y:S01]  /*10d0*/  SHFL.BFLY PT, R34, R35, 0x2, 0x1f ;  /* 0x0c401f0023227f89 */ /* 0x000e6200000e0000 */
[----:B0-----:R-:W-:-:S05]  /*10e0*/  FMNMX R9, R8, R9, !PT ;  /* 0x0000000908097209 */ /* 0x001fca0007800000 */
[----:B------:R-:W0:Y:S01]  /*10f0*/  SHFL.BFLY PT, R32, R9, 0x1, 0x1f ;  /* 0x0c201f0009207f89 */ /* 0x000e2200000e0000 */
[----:B-1----:R-:W-:-:S05]  /*1100*/  FMNMX R33, R35, R34, !PT ;  /* 0x0000002223217209 */ /* 0x002fca0007800000 */
[----:B------:R-:W1:Y:S01]  /*1110*/  SHFL.BFLY PT, R34, R33, 0x1, 0x1f ;  /* 0x0c201f0021227f89 */ /* 0x000e6200000e0000 */
[----:B0-----:R-:W-:-:S04]  /*1120*/  FMNMX R8, R9, R32, !PT ;  /* 0x0000002009087209 */ /* 0x001fc80007800000 */
[----:B------:R-:W-:Y:S02]  /*1130*/  FMNMX R8, R8, R59, !PT ;  /* 0x0000003b08087209 */ /* 0x000fe40007800000 */
[----:B-1----:R-:W-:-:S03]  /*1140*/  FMNMX R63, R33, R34, !PT ;  /* 0x00000022213f7209 */ /* 0x002fc60007800000 */
[----:B------:R-:W-:Y:S01]  /*1150*/  FFMA R24, R24, c[0x0][0x188], -R8 ;  /* 0x0000620018187a23 */ /* 0x000fe20000000808 */
[----:B------:R-:W-:-:S03]  /*1160*/  FMNMX R9, R63, R58, !PT ;  /* 0x0000003a3f097209 */ /* 0x000fc60007800000 */
[----:B------:R-:W-:Y:S02]  /*1170*/  FMUL R24, R24, 1.4426950216293334961 ;  /* 0x3fb8aa3b18187820 */ /* 0x000fe40000400000 */
[----:B------:R-:W-:Y:S02]  /*1180*/  FFMA R25, R25, c[0x0][0x188], -R8 ;  /* 0x0000620019197a23 */ /* 0x000fe40000000808 */
[--C-:B------:R-:W-:Y:S01]  /*1190*/  FFMA R27, R27, c[0x0][0x188], -R9.reuse ;  /* 0x000062001b1b7a23 */ /* 0x100fe20000000809 */
[----:B------:R0:W-:Y:S01]  /*11a0*/  MUFU.EX2 R32, R24 ;  /* 0x0000001800207308 */ /* 0x0001e20000000800 */
[----:B------:R-:W-:Y:S01]  /*11b0*/  FFMA R26, R26, c[0x0][0x188], -R9 ;  /* 0x000062001a1a7a23 */ /* 0x000fe20000000809 */
[----:B------:R-:W-:Y:S01]  /*11c0*/  STS.U16 [R87+0xb00], R10 ;  /* 0x000b000a57007388 */ /* 0x000fe20000000400 */
[----:B------:R-:W-:-:S03]  /*11d0*/  FMUL R25, R25, 1.4426950216293334961 ;  /* 0x3fb8aa3b19197820 */ /* 0x000fc60000400000 */
[----:B------:R1:W-:Y:S01]  /*11e0*/  STS.U16 [R87+0xd00], R11 ;  /* 0x000d000b57007388 */ /* 0x0003e20000000400 */
[----:B------:R-:W-:Y:S02]  /*11f0*/  FMUL R26, R26, 1.4426950216293334961 ;  /* 0x3fb8aa3b1a1a7820 */ /* 0x000fe40000400000 */
[----:B0-----:R-:W-:Y:S01]  /*1200*/  FMUL R24, R27, 1.4426950216293334961 ;  /* 0x3fb8aa3b1b187820 */ /* 0x001fe20000400000 */
[----:B------:R0:W-:Y:S01]  /*1210*/  STS.U16 [R87+0xf00], R62 ;  /* 0x000f003e57007388 */ /* 0x0001e20000000400 */
[----:B------:R-:W2:Y:S08]  /*1220*/  MUFU.EX2 R25, R25 ;  /* 0x0000001900197308 */ /* 0x000eb00000000800 */
[----:B------:R-:W-:Y:S08]  /*1230*/  MUFU.EX2 R33, R26 ;  /* 0x0000001a00217308 */ /* 0x000ff00000000800 */
[----:B------:R-:W3:Y:S01]  /*1240*/  MUFU.EX2 R24, R24 ;  /* 0x0000001800187308 */ /* 0x000ee20000000800 */
[----:B------:R-:W-:-:S02]  /*1250*/  FADD R27, -R8, R59 ;  /* 0x0000003b081b7221 */ /* 0x000fc40000000100 */
[----:B-1----:R-:W-:Y:S02]  /*1260*/  FFMA R11, R30, c[0x0][0x188], -R9 ;  /* 0x000062001e0b7a23 */ /* 0x002fe40000000809 */
[----:B--2---:R-:W-:Y:S01]  /*1270*/  FADD R59, R32, R25 ;  /* 0x00000019203b7221 */ /* 0x004fe20000000000 */
[----:B------:R-:W-:Y:S01]  /*1280*/  F2FP.PACK_AB R32, R25, R32 ;  /* 0x000000201920723e */ /* 0x000fe200000000ff */
[----:B------:R-:W-:Y:S02]  /*1290*/  FMUL R10, R27, 1.4426950216293334961 ;  /* 0x3fb8aa3b1b0a7820 */ /* 0x000fe40000400000 */
[----:B---3--:R-:W-:Y:S01]  /*12a0*/  FADD R30, R33, R24 ;  /* 0x00000018211e7221 */ /* 0x008fe20000000000 */
[----:B------:R-:W-:Y:S01]  /*12b0*/  F2FP.PACK_AB R33, R24, R33 ;  /* 0x000000211821723e */ /* 0x000fe200000000ff */
[----:B------:R-:W-:Y:S01]  /*12c0*/  BAR.SYNC.DEFER_BLOCKING 0x0 ;  /* 0x0000000000007b1d */ /* 0x000fe20000010000 */
[----:B0-----:R-:W-:Y:S02]  /*12d0*/  FMUL R62, R11, 1.4426950216293334961 ;  /* 0x3fb8aa3b0b3e7820 */ /* 0x001fe40000400000 */
[----:B------:R-:W-:-:S02]  /*12e0*/  FFMA R28, R28, c[0x0][0x188], -R8 ;  /* 0x000062001c1c7a23 */ /* 0x000fc40000000808 */
[----:B------:R-:W-:Y:S02]  /*12f0*/  FFMA R29, R29, c[0x0][0x188], -R8 ;  /* 0x000062001d1d7a23 */ /* 0x000fe40000000808 */
[----:B------:R-:W-:Y:S02]  /*1300*/  FADD R11, -R9, R58 ;  /* 0x0000003a090b7221 */ /* 0x000fe40000000100 */
[----:B------:R-:W-:Y:S02]  /*1310*/  FFMA R31, R31, c[0x0][0x188], -R9 ;  /* 0x000062001f1f7a23 */ /* 0x000fe40000000809 */
[----:B------:R-:W-:Y:S02]  /*1320*/  FMUL R28, R28, 1.4426950216293334961 ;  /* 0x3fb8aa3b1c1c7820 */ /* 0x000fe40000400000 */
[----:B------:R-:W-:Y:S01]  /*1330*/  FMUL R29, R29, 1.4426950216293334961 ;  /* 0x3fb8aa3b1d1d7820 */ /* 0x000fe20000400000 */
[----:B------:R-:W0:Y:S01]  /*1340*/  LDSM.16.M88.4 R24, [R7+0x800] ;  /* 0x000800000718783b */ /* 0x000e220000000200 */
[----:B------:R-:W-:-:S02]  /*1350*/  FMUL R11, R11, 1.4426950216293334961 ;  /* 0x3fb8aa3b0b0b7820 */ /* 0x000fc40000400000 */
[----:B------:R-:W-:Y:S01]  /*1360*/  FMUL R31, R31, 1.4426950216293334961 ;  /* 0x3fb8aa3b1f1f7820 */ /* 0x000fe20000400000 */
[----:B------:R-:W-:Y:S08]  /*1370*/  MUFU.EX2 R28, R28 ;  /* 0x0000001c001c7308 */ /* 0x000ff00000000800 */
[----:B------:R-:W-:Y:S08]  /*1380*/  MUFU.EX2 R29, R29 ;  /* 0x0000001d001d7308 */ /* 0x000ff00000000800 */
[----:B------:R-:W1:Y:S08]  /*1390*/  MUFU.EX2 R10, R10 ;  /* 0x0000000a000a7308 */ /* 0x000e700000000800 */
[----:B------:R-:W-:Y:S08]  /*13a0*/  MUFU.EX2 R62, R62 ;  /* 0x0000003e003e7308 */ /* 0x000ff00000000800 */
[----:B------:R-:W2:Y:S08]  /*13b0*/  MUFU.EX2 R11, R11 ;  /* 0x0000000b000b7308 */ /* 0x000eb00000000800 */
[----:B------:R-:W3:Y:S01]  /*13c0*/  MUFU.EX2 R31, R31 ;  /* 0x0000001f001f7308 */ /* 0x000ee20000000800 */
[C---:B-1----:R-:W-:Y:S01]  /*13d0*/  FMUL R48, R10.reuse, R48 ;  /* 0x000000300a307220 */ /* 0x042fe20000400000 */
[----:B------:R-:W-:Y:S01]  /*13e0*/  F2FP.PACK_AB R34, R29, R28 ;  /* 0x0000001c1d22723e */ /* 0x000fe200000000ff */
[----:B------:R-:W-:-:S02]  /*13f0*/  FMUL R49, R10, R49 ;  /* 0x000000310a317220 */ /* 0x000fc40000400000 */
[----:B------:R-:W-:Y:S02]  /*1400*/  FFMA R16, R16, c[0x0][0x188], -R8 ;  /* 0x0000620010107a23 */ /* 0x000fe40000000808 */
[----:B------:R-:W-:Y:S02]  /*1410*/  FFMA R18, R18, c[0x0][0x188], -R9 ;  /* 0x0000620012127a23 */ /* 0x000fe40000000809 */
[C---:B--2---:R-:W-:Y:S02]  /*1420*/  FMUL R50, R11.reuse, R50 ;  /* 0x000000320b327220 */ /* 0x044fe40000400000 */
[----:B------:R-:W-:Y:S01]  /*1430*/  FMUL R51, R11, R51 ;  /* 0x000000330b337220 */ /* 0x000fe20000400000 */
[----:B---3--:R-:W-:Y:S01]  /*1440*/  F2FP.PACK_AB R35, R31, R62 ;  /* 0x0000003e1f23723e */ /* 0x008fe200000000ff */
[----:B------:R-:W-:Y:S02]  /*1450*/  FMUL R16, R16, 1.4426950216293334961 ;  /* 0x3fb8aa3b10107820 */ /* 0x000fe40000400000 */
[----:B------:R-:W-:-:S02]  /*1460*/  FMUL R18, R18, 1.4426950216293334961 ;  /* 0x3fb8aa3b12127820 */ /* 0x000fc40000400000 */
[----:B------:R-:W-:Y:S02]  /*1470*/  FFMA R17, R17, c[0x0][0x188], -R8 ;  /* 0x0000620011117a23 */ /* 0x000fe40000000808 */
[----:B------:R-:W-:Y:S01]  /*1480*/  FFMA R19, R19, c[0x0][0x188], -R9 ;  /* 0x0000620013137a23 */ /* 0x000fe20000000809 */
[----:B0-----:R-:W-:Y:S01]  /*1490*/  HMMA.16816.F32 R48, R32, R24, R48 ;  /* 0x000000182030723c */ /* 0x001fe20000001830 */
[----:B------:R-:W-:Y:S01]  /*14a0*/  FADD R28, R28, R59 ;  /* 0x0000003b1c1c7221 */ /* 0x000fe20000000000 */
[----:B------:R-:W0:Y:S01]  /*14b0*/  MUFU.EX2 R25, R16 ;  /* 0x0000001000197308 */ /* 0x000e220000000800 */
[----:B------:R-:W-:Y:S02]  /*14c0*/  FMUL R17, R17, 1.4426950216293334961 ;  /* 0x3fb8aa3b11117820 */ /* 0x000fe40000400000 */
[----:B------:R-:W-:-:S05]  /*14d0*/  FMUL R19, R19, 1.4426950216293334961 ;  /* 0x3fb8aa3b13137820 */ /* 0x000fca0000400000 */
[----:B------:R-:W1:Y:S01]  /*14e0*/  MUFU.EX2 R59, R18 ;  /* 0x00000012003b7308 */ /* 0x000e620000000800 */
[----:B------:R-:W-:Y:S02]  /*14f0*/  FADD R30, R62, R30 ;  /* 0x0000001e3e1e7221 */ /* 0x000fe40000000000 */
[----:B------:R-:W-:Y:S02]  /*1500*/  FFMA R22, R22, c[0x0][0x188], -R9 ;  /* 0x0000620016167a23 */ /* 0x000fe40000000809 */
[----:B------:R-:W-:-:S03]  /*1510*/  FFMA R20, R20, c[0x0][0x188], -R8 ;  /* 0x0000620014147a23 */ /* 0x000fc60000000808 */
[----:B------:R0:W2:Y:S01]  /*1520*/  MUFU.EX2 R58, R17 ;  /* 0x00000011003a7308 */ /* 0x0000a20000000800 */
[----:B------:R-:W-:Y:S02]  /*1530*/  FMUL R65, R22, 1.4426950216293334961 ;  /* 0x3fb8aa3b16417820 */ /* 0x000fe40000400000 */
[----:B------:R-:W-:-:S05]  /*1540*/  FFMA R23, R23, c[0x0][0x188], -R9 ;  /* 0x0000620017177a23 */ /* 0x000fca0000000809 */
[----:B------:R1:W3:Y:S01]  /*1550*/  MUFU.EX2 R62, R19 ;  /* 0x00000013003e7308 */ /* 0x0002e20000000800 */
[----:B------:R-:W-:Y:S02]  /*1560*/  FMUL R20, R20, 1.4426950216293334961 ;  /* 0x3fb8aa3b14147820 */ /* 0x000fe40000400000 */
[----:B------:R-:W-:Y:S02]  /*1570*/  FFMA R21, R21, c[0x0][0x188], -R8 ;  /* 0x0000620015157a23 */ /* 0x000fe40000000808 */
[----:B------:R-:W-:Y:S02]  /*1580*/  FADD R28, R29, R28 ;  /* 0x0000001c1d1c7221 */ /* 0x000fe40000000000 */
[----:B------:R-:W-:Y:S02]  /*1590*/  FADD R30, R31, R30 ;  /* 0x0000001e1f1e7221 */ /* 0x000fe40000000000 */
[----:B------:R-:W-:Y:S01]  /*15a0*/  FMUL R64, R23, 1.4426950216293334961 ;  /* 0x3fb8aa3b17407820 */ /* 0x000fe20000400000 */
[----:B------:R3:W4:Y:S01]  /*15b0*/  MUFU.EX2 R24, R20 ;  /* 0x0000001400187308 */ /* 0x0007220000000800 */
[----:B------:R-:W-:-:S02]  /*15c0*/  FMUL R21, R21, 1.4426950216293334961 ;  /* 0x3fb8aa3b15157820 */ /* 0x000fc40000400000 */
[----:B0-----:R-:W-:Y:S02]  /*15d0*/  FADD R17, R25, R28 ;  /* 0x0000001c19117221 */ /* 0x001fe40000000000 */
[----:B-1----:R-:W-:-:S03]  /*15e0*/  FADD R19, R59, R30 ;  /* 0x0000001e3b137221 */ /* 0x002fc60000000000 */
[----:B------:R-:W0:Y:S01]  /*15f0*/  MUFU.EX2 R65, R65 ;  /* 0x0000004100417308 */ /* 0x000e220000000800 */
[----:B--2---:R-:W-:Y:S01]  /*1600*/  FADD R23, R58, R17 ;  /* 0x000000113a177221 */ /* 0x004fe20000000000 */
[----:B------:R-:W-:Y:S01]  /*1610*/  LDSM.16.M88.4 R28, [R7+0xe00] ;  /* 0x000e0000071c783b */ /* 0x000fe20000000200 */
[----:B---3--:R-:W-:-:S03]  /*1620*/  FADD R20, R62, R19 ;  /* 0x000000133e147221 */ /* 0x008fc60000000000 */
[----:B------:R-:W1:Y:S02]  /*1630*/  LDSM.16.M88.4 R16, [R7+0xa00] ;  /* 0x000a00000710783b */ /* 0x000e640000000200 */
[----:B------:R0:W2:Y:S08]  /*1640*/  MUFU.EX2 R63, R21 ;  /* 0x00000015003f7308 */ /* 0x0000b00000000800 */
[----:B------:R-:W3:Y:S01]  /*1650*/  MUFU.EX2 R64, R64 ;  /* 0x0000004000407308 */ /* 0x000ee20000000800 */
[----:B----4-:R-:W-:-:S02]  /*1660*/  FADD R22, R24, R23 ;  /* 0x0000001718167221 */ /* 0x010fc40000000000 */
[----:B0-----:R-:W-:Y:S02]  /*1670*/  FADD R21, R65, R20 ;  /* 0x0000001441157221 */ /* 0x001fe40000000000 */
[----:B--2---:R-:W-:Y:S02]  /*1680*/  FADD R22, R63, R22 ;  /* 0x000000163f167221 */ /* 0x004fe40000000000 */
[----:B---3--:R-:W-:-:S03]  /*1690*/  FADD R20, R64, R21 ;  /* 0x0000001540147221 */ /* 0x008fc60000000000 */
[----:B------:R-:W0:Y:S04]  /*16a0*/  SHFL.BFLY PT, R23, R22, 0x2, 0x1f ;  /* 0x0c401f0016177f89 */ /* 0x000e2800000e0000 */
[----:B------:R-:W2:Y:S01]  /*16b0*/  SHFL.BFLY PT, R21, R20, 0x2, 0x1f ;  /* 0x0c401f0014157f89 */ /* 0x000ea200000e0000 */
[C---:B------:R-:W-:Y:S02]  /*16c0*/  FMUL R44, R10.reuse, R44 ;  /* 0x0000002c0a2c7220 */ /* 0x040fe40000400000 */
[----:B------:R-:W-:Y:S02]  /*16d0*/  FMUL R45, R10, R45 ;  /* 0x0000002d0a2d7220 */ /* 0x000fe40000400000 */
[C---:B------:R-:W-:Y:S02]  /*16e0*/  FMUL R46, R11.reuse, R46 ;  /* 0x0000002e0b2e7220 */ /* 0x040fe40000400000 */
[----:B------:R-:W-:-:S07]  /*16f0*/  FMUL R47, R11, R47 ;  /* 0x0000002f0b2f7220 */ /* 0x000fce0000400000 */
[----:B-1----:R-:W-:Y:S07]  /*1700*/  HMMA.16816.F32 R44, R32, R16, R44 ;  /* 0x00000010202c723c */ /* 0x002fee000000182c */
[----:B0-----:R-:W-:Y:S02]  /*1710*/  FADD R16, R22, R23 ;  /* 0x0000001716107221 */ /* 0x001fe40000000000 */
[----:B--2---:R-:W-:Y:S02]  /*1720*/  FADD R17, R20, R21 ;  /* 0x0000001514117221 */ /* 0x004fe40000000000 */
[----:B------:R-:W0:Y:S01]  /*1730*/  LDSM.16.M88.4 R20, [R7+0xc00] ;  /* 0x000c00000714783b */ /* 0x000e220000000200 */
[----:B------:R-:W-:-:S02]  /*1740*/  FMUL R40, R10, R40 ;  /* 0x000000280a287220 */ /* 0x000fc40000400000 */
[C---:B------:R-:W-:Y:S02]  /*1750*/  FMUL R41, R10.reuse, R41 ;  /* 0x000000290a297220 */ /* 0x040fe40000400000 */
[C---:B------:R-:W-:Y:S02]  /*1760*/  FMUL R42, R11.reuse, R42 ;  /* 0x0000002a0b2a7220 */ /* 0x040fe40000400000 */
[C---:B------:R-:W-:Y:S02]  /*1770*/  FMUL R43, R11.reuse, R43 ;  /* 0x0000002b0b2b7220 */ /* 0x040fe40000400000 */
[C---:B------:R-:W-:Y:S02]  /*1780*/  FMUL R36, R10.reuse, R36 ;  /* 0x000000240a247220 */ /* 0x040fe40000400000 */
[----:B------:R-:W-:Y:S02]  /*1790*/  FMUL R37, R10, R37 ;  /* 0x000000250a257220 */ /* 0x000fe40000400000 */
[----:B------:R-:W-:-:S02]  /*17a0*/  FMUL R38, R11, R38 ;  /* 0x000000260b267220 */ /* 0x000fc40000400000 */
[----:B------:R-:W-:Y:S01]  /*17b0*/  FMUL R39, R11, R39 ;  /* 0x000000270b277220 */ /* 0x000fe20000400000 */
[----:B------:R-:W-:-:S04]  /*17c0*/  IADD3 R6, R6, 0x20, RZ ;  /* 0x0000002006067810 */ /* 0x000fc80007ffe0ff */
[----:B------:R-:W-:Y:S01]  /*17d0*/  ISETP.GE.AND P0, PT, R6, c[0x0][0x1d0], PT ;  /* 0x0000740006007a0c */ /* 0x000fe20003f06270 */
[C---:B0-----:R-:W-:Y:S01]  /*17e0*/  HMMA.16816.F32 R40, R32.reuse, R20, R40 ;  /* 0x000000142028723c */ /* 0x041fe20000001828 */
[----:B------:R-:W-:Y:S04]  /*17f0*/  SHFL.BFLY PT, R20, R16, 0x1, 0x1f ;  /* 0x0c201f0010147f89 */ /* 0x000fe800000e0000 */
[----:B------:R-:W0:Y:S03]  /*1800*/  SHFL.BFLY PT, R21, R17, 0x1, 0x1f ;  /* 0x0c201f0011157f89 */ /* 0x000e2600000e0000 */
[----:B------:R-:W-:Y:S07]  /*1810*/  HMMA.16816.F32 R32, R32, R28, R36 ;  /* 0x0000001c2020723c */ /* 0x000fee0000001824 */
[----:B------:R-:W-:-:S02]  /*1820*/  F2FP.PACK_AB R36, R58, R25 ;  /* 0x000000193a24723e */ /* 0x000fc400000000ff */
[----:B------:R-:W-:Y:S02]  /*1830*/  F2FP.PACK_AB R37, R62, R59 ;  /* 0x0000003b3e25723e */ /* 0x000fe400000000ff */
[----:B------:R-:W-:Y:S02]  /*1840*/  F2FP.PACK_AB R38, R63, R24 ;  /* 0x000000183f26723e */ /* 0x000fe400000000ff */
[----:B------:R-:W-:Y:S02]  /*1850*/  F2FP.PACK_AB R39, R64, R65 ;  /* 0x000000414027723e */ /* 0x000fe400000000ff */
[----:B------:R-:W-:-:S05]  /*1860*/  MOV R59, R8 ;  /* 0x00000008003b7202 */ /* 0x000fca0000000f00 */
[----:B------:R-:W-:Y:S01]  /*1870*/  HMMA.16816.F32 R44, R36, R18, R44 ;  /* 0x00000012242c723c */ /* 0x000fe2000000182c */
[----:B0-----:R-:W-:Y:S01]  /*1880*/  FADD R21, R17, R21 ;  /* 0x0000001511157221 */ /* 0x001fe20000000000 */
[----:B------:R-:W-:-:S05]  /*1890*/  MOV R58, R9 ;  /* 0x00000009003a7202 */ /* 0x000fca0000000f00 */
[----:B------:R-:W-:Y:S01]  /*18a0*/  IMAD.MOV.U32 R18, RZ, RZ, 0x20 ;  /* 0x00000020ff127424 */ /* 0x000fe200078e00ff */
[----:B------:R-:W-:Y:S01]  /*18b0*/  HMMA.16816.F32 R48, R36, R26, R48 ;  /* 0x0000001a2430723c */ /* 0x000fe20000001830 */
[----:B------:R-:W-:Y:S02]  /*18c0*/  FADD R19, R16, R20 ;  /* 0x0000001410137221 */ /* 0x000fe40000000000 */
[----:B------:R-:W-:-:S05]  /*18d0*/  IMAD R5, R18, c[0x0][0x1b4], R5 ;  /* 0x00006d0012057a24 */ /* 0x000fca00078e0205 */
[----:B------:R-:W-:Y:S01]  /*18e0*/  HMMA.16816.F32 R40, R36, R22, R40 ;  /* 0x000000162428723c */ /* 0x000fe20000001828 */
[----:B------:R-:W-:Y:S02]  /*18f0*/  IMAD R4, R18, c[0x0][0x1a4], R4 ;  /* 0x0000690012047a24 */ /* 0x000fe400078e0204 */
[----:B------:R-:W-:Y:S02]  /*1900*/  FFMA R2, R10, R2, R19 ;  /* 0x000000020a027223 */ /* 0x000fe40000000013 */
[----:B------:R-:W-:-:S03]  /*1910*/  FFMA R0, R11, R0, R21 ;  /* 0x000000000b007223 */ /* 0x000fc60000000015 */
[----:B------:R-:W-:Y:S01]  /*1920*/  HMMA.16816.F32 R36, R36, R30, R32 ;  /* 0x0000001e2424723c */ /* 0x000fe20000001820 */
[----:B------:R-:W-:Y:S07]  /*1930*/  @!P0 BRA `(.L_x_1) ;  /* 0xfffff17000008947 */ /* 0x000fee000383ffff */
.L_x_0:
[----:B------:R-:W-:Y:S01]  /*1940*/  MOV R23, R2 ;  /* 0x0000000200177202 */ /* 0x000fe20000000f00 */
[----:B0-----:R-:W-:Y:S01]  /*1950*/  IMAD R6, R88, c[0x0][0x1c4], RZ ;  /* 0x0000710058067a24 */ /* 0x001fe200078e02ff */
[----:B------:R-:W-:Y:S01]  /*1960*/  SHF.L.U32 R2, R90, 0x2, RZ ;  /* 0x000000025a027819 */ /* 0x000fe200000006ff */
[----:B------:R-:W-:Y:S01]  /*1970*/  IMAD R5, R93, c[0x0][0x1c0], RZ ;  /* 0x000070005d057a24 */ /* 0x000fe200078e02ff */
[C---:B------:R-:W-:Y:S01]  /*1980*/  FSETP.GEU.AND P3, PT, R23.reuse, 1.175494350822287508e-38, PT ;  /* 0x008000001700780b */ /* 0x040fe20003f6e000 */
[----:B------:R-:W-:Y:S01]  /*1990*/  BAR.SYNC.DEFER_BLOCKING 0x0 ;  /* 0x0000000000007b1d */ /* 0x000fe20000010000 */
[----:B------:R-:W-:Y:S01]  /*19a0*/  LOP3.LUT R3, R2, 0xb8, RZ, 0xc0, !PT ;  /* 0x000000b802037812 */ /* 0x000fe200078ec0ff */
[----:B------:R-:W-:Y:S01]  /*19b0*/  FMUL R2, R23, 8388608 ;  /* 0x4b00000017027820 */ /* 0x000fe20000400000 */
[----:B------:R-:W-:Y:S01]  /*19c0*/  MOV R21, R0 ;  /* 0x0000000000157202 */ /* 0x000fe20000000f00 */
[----:B------:R-:W-:Y:S01]  /*19d0*/  IMAD.MOV.U32 R33, RZ, RZ, 0x3dc6b27f ;  /* 0x3dc6b27fff217424 */ /* 0x000fe200078e00ff */
[----:B------:R-:W-:Y:S01]  /*19e0*/  SHF.L.U32 R4, R90, 0x6, RZ ;  /* 0x000000065a047819 */ /* 0x000fe200000006ff */
[----:B------:R-:W-:Y:S01]  /*19f0*/  IMAD R89, R89, c[0x0][0x1c8], RZ ;  /* 0x0000720059597a24 */ /* 0x000fe200078e02ff */
[----:B------:R-:W-:Y:S01]  /*1a00*/  FSEL R0, R2, R23, !P3 ;  /* 0x0000001702007208 */ /* 0x000fe20005800000 */
[C---:B------:R-:W-:Y:S01]  /*1a10*/  FMUL R2, R21.reuse, 8388608 ;  /* 0x4b00000015027820 */ /* 0x040fe20000400000 */
[----:B------:R-:W-:Y:S01]  /*1a20*/  FSETP.GEU.AND P4, PT, R21, 1.175494350822287508e-38, PT ;  /* 0x008000001500780b */ /* 0x000fe20003f8e000 */
[----:B------:R-:W-:Y:S01]  /*1a30*/  IMAD R92, R92, c[0x0][0x1c8], RZ ;  /* 0x000072005c5c7a24 */ /* 0x000fe200078e02ff */
[----:B------:R-:W-:Y:S01]  /*1a40*/  LOP3.LUT R17, R3, 0x40, R4, 0xf8, !PT ;  /* 0x0000004003117812 */ /* 0x000fe200078ef804 */
[C---:B------:R-:W-:Y:S01]  /*1a50*/  IMAD.SHL.U32 R4, R5.reuse, 0x2, RZ ;  /* 0x0000000205047824 */ /* 0x040fe200078e00ff */
[----:B------:R-:W-:Y:S01]  /*1a60*/  IADD3 R3, R0, -0x3f3504f3, RZ ;  /* 0xc0cafb0d00037810 */ /* 0x000fe20007ffe0ff */
[----:B------:R-:W-:Y:S01]  /*1a70*/  IMAD.HI R5, R5, 0x2, RZ ;  /* 0x0000000205057827 */ /* 0x000fe200078e02ff */
[----:B------:R-:W-:-:S02]  /*1a80*/  FSEL R2, R2, R21, !P4 ;  /* 0x0000001502027208 */ /* 0x000fc40006000000 */
[----:B------:R-:W-:Y:S02]  /*1a90*/  LOP3.LUT R11, R3, 0xff800000, RZ, 0xc0, !PT ;  /* 0xff800000030b7812 */ /* 0x000fe400078ec0ff */
[----:B------:R-:W-:Y:S02]  /*1aa0*/  IADD3 R3, R2, -0x3f3504f3, RZ ;  /* 0xc0cafb0d02037810 */ /* 0x000fe40007ffe0ff */
[C---:B------:R-:W-:Y:S01]  /*1ab0*/  SHF.L.U32 R7, R6.reuse, 0x1, RZ ;  /* 0x0000000106077819 */ /* 0x040fe200000006ff */
[----:B------:R-:W-:Y:S01]  /*1ac0*/  IMAD.HI R6, R6, 0x2, RZ ;  /* 0x0000000206067827 */ /* 0x000fe200078e02ff */
[----:B------:R-:W-:Y:S02]  /*1ad0*/  FSETP.GT.AND P1, PT, |R21|, 8.50705917302346158658e+37, PT ;  /* 0x7e8000001500780b */ /* 0x000fe40003f24200 */
[----:B------:R-:W-:Y:S02]  /*1ae0*/  LOP3.LUT R13, R3, 0xff800000, RZ, 0xc0, !PT ;  /* 0xff800000030d7812 */ /* 0x000fe400078ec0ff */
[----:B------:R-:W-:-:S02]  /*1af0*/  IADD3 R4, P0, P5, R7, c[0x0][0x178], R4 ;  /* 0x00005e0007047a10 */ /* 0x000fc40007d1e004 */
[----:B------:R-:W-:Y:S01]  /*1b00*/  SHF.L.U32 R10, R90, 0x3, RZ ;  /* 0x000000035a0a7819 */ /* 0x000fe200000006ff */
[----:B------:R-:W0:Y:S01]  /*1b10*/  I2F R7, R11 ;  /* 0x0000000b00077306 */ /* 0x000e220000201400 */
[----:B------:R-:W-:Y:S02]  /*1b20*/  SHF.R.U32.HI R14, RZ, 0x1, R90 ;  /* 0x00000001ff0e7819 */ /* 0x000fe4000001165a */
[C---:B------:R-:W-:Y:S02]  /*1b30*/  FSETP.GEU.AND P2, PT, |R21|.reuse, 1.175494350822287508e-38, PT ;  /* 0x008000001500780b */ /* 0x040fe40003f4e200 */
[----:B------:R-:W-:Y:S01]  /*1b40*/  LOP3.LUT R19, R10, 0x180, RZ, 0xc0, !PT ;  /* 0x000001800a137812 */ /* 0x000fe200078ec0ff */
[----:B------:R-:W-:Y:S01]  /*1b50*/  @P1 FMUL R21, R21, 0.25 ;  /* 0x3e80000015151820 */ /* 0x000fe20000400000 */
[----:B------:R-:W-:Y:S01]  /*1b60*/  LOP3.LUT R12, R90, 0x7, RZ, 0xc0, !PT ;  /* 0x000000075a0c7812 */ /* 0x000fe200078ec0ff */
[----:B------:R-:W1:Y:S01]  /*1b70*/  I2F R15, R13 ;  /* 0x0000000d000f7306 */ /* 0x000e620000201400 */
[----:B------:R-:W-:Y:S01]  /*1b80*/  LOP3.LUT R3, R14, 0x4, RZ, 0xc0, !PT ;  /* 0x000000040e037812 */ /* 0x000fe200078ec0ff */
[----:B------:R-:W-:Y:S01]  /*1b90*/  @P1 FMUL R39, R39, 0.25 ;  /* 0x3e80000027271820 */ /* 0x000fe20000400000 */
[----:B------:R-:W-:Y:S01]  /*1ba0*/  IADD3.X R5, R6, c[0x0][0x17c], R5, P0, P5 ;  /* 0x00005f0006057a10 */ /* 0x000fe200007ea405 */
[----:B------:R-:W-:Y:S01]  /*1bb0*/  @P1 FMUL R38, R38, 0.25 ;  /* 0x3e80000026261820 */ /* 0x000fe20000400000 */
[----:B------:R-:W-:Y:S01]  /*1bc0*/  FSEL R6, RZ, -23, P3 ;  /* 0xc1b80000ff067808 */ /* 0x000fe20001800000 */
[----:B------:R-:W-:Y:S01]  /*1bd0*/  @P1 FMUL R43, R43, 0.25 ;  /* 0x3e8000002b2b1820 */ /* 0x000fe20000400000 */
[----:B------:R-:W-:Y:S01]  /*1be0*/  FSETP.GT.AND P3, PT, |R23|, 8.50705917302346158658e+37, PT ;  /* 0x7e8000001700780b */ /* 0x000fe20003f64200 */
[----:B------:R-:W-:Y:S01]  /*1bf0*/  @!P2 FMUL R21, R21, 16777216 ;  /* 0x4b8000001515a820 */ /* 0x000fe20000400000 */
[C---:B------:R-:W-:Y:S01]  /*1c00*/  LEA R19, R12.reuse, R19, 0x4 ;  /* 0x000000130c137211 */ /* 0x040fe200078e20ff */
[----:B0-----:R-:W-:Y:S01]  /*1c10*/  FFMA.FTZ R6, R7, 1.1920928955078125e-07, R6 ;  /* 0x3400000007067823 */ /* 0x001fe20000010006 */
[----:B------:R-:W-:Y:S01]  /*1c20*/  LEA R14, R12, R3, 0x3 ;  /* 0x000000030c0e7211 */ /* 0x000fe200078e18ff */
[----:B------:R-:W-:Y:S01]  /*1c30*/  @P1 FMUL R42, R42, 0.25 ;  /* 0x3e8000002a2a1820 */ /* 0x000fe20000400000 */
[----:B------:R-:W-:Y:S01]  /*1c40*/  FSEL R12, RZ, -23, P4 ;  /* 0xc1b80000ff0c7808 */ /* 0x000fe20002000000 */
[----:B------:R-:W-:Y:S01]  /*1c50*/  @P1 FMUL R47, R47, 0.25 ;  /* 0x3e8000002f2f1820 */ /* 0x000fe20000400000 */
[----:B------:R-:W-:Y:S01]  /*1c60*/  FSETP.GEU.AND P4, PT, |R23|, 1.175494350822287508e-38, PT ;  /* 0x008000001700780b */ /* 0x000fe20003f8e200 */
[----:B------:R-:W-:Y:S01]  /*1c70*/  @P1 FMUL R46, R46, 0.25 ;  /* 0x3e8000002e2e1820 */ /* 0x000fe20000400000 */
[----:B------:R-:W-:Y:S01]  /*1c80*/  SHF.R.S32.HI R10, RZ, 0x4, R90 ;  /* 0x00000004ff0a7819 */ /* 0x000fe2000001145a */
[----:B-1----:R-:W-:Y:S01]  /*1c90*/  FFMA.FTZ R7, R15, 1.1920928955078125e-07, R12 ;  /* 0x340000000f077823 */ /* 0x002fe2000001000c */
[----:B------:R-:W-:Y:S01]  /*1ca0*/  IADD3 R11, R0, -R11, RZ ;  /* 0x8000000b000b7210 */ /* 0x000fe20007ffe0ff */
[----:B------:R-:W0:Y:S01]  /*1cb0*/  MUFU.RCP R12, R21 ;  /* 0x00000015000c7308 */ /* 0x000e220000001000 */
[----:B------:R-:W-:Y:S01]  /*1cc0*/  @P3 FMUL R23, R23, 0.25 ;  /* 0x3e80000017173820 */ /* 0x000fe20000400000 */
[----:B------:R-:W-:Y:S01]  /*1cd0*/  SGXT R10, R10, 0x1 ;  /* 0x000000010a0a781a */ /* 0x000fe20000000200 */
[----:B------:R-:W-:Y:S01]  /*1ce0*/  @P1 FMUL R51, R51, 0.25 ;  /* 0x3e80000033331820 */ /* 0x000fe20000400000 */
[----:B------:R-:W-:Y:S01]  /*1cf0*/  LOP3.LUT R19, R19, 0x48, R90, 0x78, !PT ;  /* 0x0000004813137812 */ /* 0x000fe200078e785a */
[----:B------:R-:W-:Y:S01]  /*1d00*/  @P1 FMUL R50, R50, 0.25 ;  /* 0x3e80000032321820 */ /* 0x000fe20000400000 */
[----:B------:R-:W-:Y:S01]  /*1d10*/  LOP3.LUT R32, R17, 0x240, R10, 0x78, !PT ;  /* 0x0000024011207812 */ /* 0x000fe200078e780a */
[----:B------:R-:W-:Y:S01]  /*1d20*/  @!P2 FMUL R39, R39, 16777216 ;  /* 0x4b8000002727a820 */ /* 0x000fe20000400000 */
[C---:B------:R-:W-:Y:S01]  /*1d30*/  SHF.L.U32 R10, R90.reuse, 0x7, RZ ;  /* 0x000000075a0a7819 */ /* 0x040fe200000006ff */
[----:B------:R-:W-:Y:S01]  /*1d40*/  @!P4 FMUL R23, R23, 16777216 ;  /* 0x4b8000001717c820 */ /* 0x000fe20000400000 */
[----:B------:R-:W-:Y:S01]  /*1d50*/  LOP3.LUT R3, R90, 0x10, RZ, 0xc0, !PT ;  /* 0x000000105a037812 */ /* 0x000fe200078ec0ff */
[----:B------:R-:W-:Y:S01]  /*1d60*/  @!P2 FMUL R38, R38, 16777216 ;  /* 0x4b8000002626a820 */ /* 0x000fe20000400000 */
[----:B------:R-:W-:Y:S01]  /*1d70*/  LOP3.LUT R10, R19, 0x600, R10, 0xf8, !PT ;  /* 0x00000600130a7812 */ /* 0x000fe200078ef80a */
[----:B------:R-:W1:Y:S01]  /*1d80*/  MUFU.RCP R17, R23 ;  /* 0x0000001700117308 */ /* 0x000e620000001000 */
[----:B------:R-:W-:Y:S01]  /*1d90*/  @!P2 FMUL R43, R43, 16777216 ;  /* 0x4b8000002b2ba820 */ /* 0x000fe20000400000 */
[----:B------:R-:W-:Y:S01]  /*1da0*/  LEA R3, R3, R14, 0x2 ;  /* 0x0000000e03037211 */ /* 0x000fe200078e10ff */
[----:B------:R-:W-:Y:S01]  /*1db0*/  @!P2 FMUL R42, R42, 16777216 ;  /* 0x4b8000002a2aa820 */ /* 0x000fe20000400000 */
[C---:B------:R-:W-:Y:S01]  /*1dc0*/  IADD3 R13, R2.reuse, -R13, RZ ;  /* 0x8000000d020d7210 */ /* 0x040fe20007ffe0ff */
[----:B------:R-:W-:Y:S01]  /*1dd0*/  @!P2 FMUL R47, R47, 16777216 ;  /* 0x4b8000002f2fa820 */ /* 0x000fe20000400000 */
[----:B------:R-:W-:Y:S01]  /*1de0*/  ISETP.GE.U32.AND P1, PT, R2, 0x7f800000, PT ;  /* 0x7f8000000200780c */ /* 0x000fe20003f26070 */
[----:B------:R-:W-:Y:S01]  /*1df0*/  @!P2 FMUL R46, R46, 16777216 ;  /* 0x4b8000002e2ea820 */ /* 0x000fe20000400000 */
[----:B------:R-:W-:Y:S01]  /*1e00*/  LOP3.LUT R91, R91, 0x78, RZ, 0xc0, !PT ;  /* 0x000000785b5b7812 */ /* 0x000fe200078ec0ff */
[----:B------:R-:W-:Y:S01]  /*1e10*/  @!P2 FMUL R51, R51, 16777216 ;  /* 0x4b8000003333a820 */ /* 0x000fe20000400000 */
[----:B------:R-:W-:Y:S01]  /*1e20*/  LOP3.LUT P0, RZ, R90, 0x60, RZ, 0xc0, !PT ;  /* 0x000000605aff7812 */ /* 0x000fe2000780c0ff */
[----:B------:R-:W-:Y:S01]  /*1e30*/  @!P2 FMUL R50, R50, 16777216 ;  /* 0x4b8000003232a820 */ /* 0x000fe20000400000 */
[----:B------:R-:W-:Y:S01]  /*1e40*/  ISETP.GE.U32.AND P2, PT, R0, 0x7f800000, PT ;  /* 0x7f8000000000780c */ /* 0x000fe20003f46070 */
[----:B------:R-:W-:-:S02]  /*1e50*/  FADD R11, R11, -1 ;  /* 0xbf8000000b0b7421 */ /* 0x000fc40000000000 */
[C---:B0-----:R-:W-:Y:S02]  /*1e60*/  FMUL R14, R12.reuse, R39 ;  /* 0x000000270c0e7220 */ /* 0x041fe40000400000 */
[C---:B------:R-:W-:Y:S02]  /*1e70*/  FMUL R15, R12.reuse, R38 ;  /* 0x000000260c0f7220 */ /* 0x040fe40000400000 */
[C---:B------:R-:W-:Y:S02]  /*1e80*/  FMUL R19, R12.reuse, R43 ;  /* 0x0000002b0c137220 */ /* 0x040fe40000400000 */
[C---:B------:R-:W-:Y:S02]  /*1e90*/  FMUL R20, R12.reuse, R42 ;  /* 0x0000002a0c147220 */ /* 0x040fe40000400000 */
[----:B------:R-:W-:Y:S01]  /*1ea0*/  FMUL R22, R12, R47 ;  /* 0x0000002f0c167220 */ /* 0x000fe20000400000 */
[----:B------:R-:W-:Y:S01]  /*1eb0*/  F2FP.PACK_AB R19, R14, R19 ;  /* 0x000000130e13723e */ /* 0x000fe200000000ff */
[----:B------:R-:W-:Y:S01]  /*1ec0*/  FMUL R24, R12, R46 ;  /* 0x0000002e0c187220 */ /* 0x000fe20000400000 */
[----:B------:R-:W-:Y:S01]  /*1ed0*/  LOP3.LUT R14, R10, 0x8, RZ, 0x3c, !PT ;  /* 0x000000080a0e7812 */ /* 0x000fe200078e3cff */
[----:B------:R-:W-:-:S02]  /*1ee0*/  FMUL R25, R12, R51 ;  /* 0x000000330c197220 */ /* 0x000fc40000400000 */
[----:B------:R-:W-:Y:S02]  /*1ef0*/  FMUL R27, R12, R50 ;  /* 0x000000320c1b7220 */ /* 0x000fe40000400000 */
[----:B------:R-:W-:Y:S02]  /*1f00*/  @P3 FMUL R37, R37, 0.25 ;  /* 0x3e80000025253820 */ /* 0x000fe40000400000 */
[----:B------:R-:W-:Y:S02]  /*1f10*/  @P3 FMUL R41, R41, 0.25 ;  /* 0x3e80000029293820 */ /* 0x000fe40000400000 */
[----:B------:R-:W-:Y:S02]  /*1f20*/  FFMA.FTZ R12, R11, R33, -0.16845393180847167969 ;  /* 0xbe2c7f300b0c7423 */ /* 0x000fe40000010021 */
[----:B------:R-:W-:Y:S02]  /*1f30*/  @P3 FMUL R36, R36, 0.25 ;  /* 0x3e80000024243820 */ /* 0x000fe40000400000 */
[----:B------:R-:W-:-:S02]  /*1f40*/  @P3 FMUL R40, R40, 0.25 ;  /* 0x3e80000028283820 */ /* 0x000fc40000400000 */
[----:B------:R-:W-:Y:S02]  /*1f50*/  @P3 FMUL R45, R45, 0.25 ;  /* 0x3e8000002d2d3820 */ /* 0x000fe40000400000 */
[----:B------:R-:W-:Y:S02]  /*1f60*/  @P3 FMUL R44, R44, 0.25 ;  /* 0x3e8000002c2c3820 */ /* 0x000fe40000400000 */
[----:B------:R-:W-:Y:S02]  /*1f70*/  @P3 FMUL R49, R49, 0.25 ;  /* 0x3e80000031313820 */ /* 0x000fe40000400000 */
[----:B------:R-:W-:Y:S02]  /*1f80*/  @P3 FMUL R48, R48, 0.25 ;  /* 0x3e80000030303820 */ /* 0x000fe40000400000 */
[----:B------:R-:W-:Y:S02]  /*1f90*/  @!P4 FMUL R37, R37, 16777216 ;  /* 0x4b8000002525c820 */ /* 0x000fe40000400000 */
[----:B------:R-:W-:-:S02]  /*1fa0*/  @!P4 FMUL R41, R41, 16777216 ;  /* 0x4b8000002929c820 */ /* 0x000fc40000400000 */
[----:B------:R-:W-:Y:S02]  /*1fb0*/  FFMA.FTZ R12, R11, R12, 0.1716887056827545166 ;  /* 0x3e2fcf2a0b0c7423 */ /* 0x000fe4000001000c */
[----:B------:R-:W-:Y:S02]  /*1fc0*/  @!P4 FMUL R36, R36, 16777216 ;  /* 0x4b8000002424c820 */ /* 0x000fe40000400000 */
[----:B------:R-:W-:Y:S02]  /*1fd0*/  @!P4 FMUL R40, R40, 16777216 ;  /* 0x4b8000002828c820 */ /* 0x000fe40000400000 */
[----:B------:R-:W-:Y:S02]  /*1fe0*/  @!P4 FMUL R45, R45, 16777216 ;  /* 0x4b8000002d2dc820 */ /* 0x000fe40000400000 */
[----:B------:R-:W-:Y:S02]  /*1ff0*/  @!P4 FMUL R44, R44, 16777216 ;  /* 0x4b8000002c2cc820 */ /* 0x000fe40000400000 */
[----:B------:R-:W-:-:S02]  /*2000*/  @!P4 FMUL R49, R49, 16777216 ;  /* 0x4b8000003131c820 */ /* 0x000fc40000400000 */
[----:B------:R-:W-:Y:S02]  /*2010*/  @!P4 FMUL R48, R48, 16777216 ;  /* 0x4b8000003030c820 */ /* 0x000fe40000400000 */
[----:B-1----:R-:W-:Y:S02]  /*2020*/  FMUL R16, R17, R37 ;  /* 0x0000002511107220 */ /* 0x002fe40000400000 */
[----:B------:R-:W-:Y:S02]  /*2030*/  FFMA.FTZ R12, R11, R12, -0.17900948226451873779 ;  /* 0xbe374e430b0c7423 */ /* 0x000fe4000001000c */
[C---:B------:R-:W-:Y:S02]  /*2040*/  FMUL R21, R17.reuse, R41 ;  /* 0x0000002911157220 */ /* 0x040fe40000400000 */
[C---:B------:R-:W-:Y:S02]  /*2050*/  FMUL R18, R17.reuse, R36 ;  /* 0x0000002411127220 */ /* 0x040fe40000400000 */
[----:B------:R-:W-:-:S02]  /*2060*/  FMUL R23, R17, R40 ;  /* 0x0000002811177220 */ /* 0x000fc40000400000 */
[C---:B------:R-:W-:Y:S02]  /*2070*/  FMUL R44, R17.reuse, R44 ;  /* 0x0000002c112c7220 */ /* 0x040fe40000400000 */
[C---:B------:R-:W-:Y:S01]  /*2080*/  FMUL R29, R17.reuse, R48 ;  /* 0x00000030111d7220 */ /* 0x040fe20000400000 */
[----:B------:R-:W-:Y:S01]  /*2090*/  F2FP.PACK_AB R31, R18, R23 ;  /* 0x00000017121f723e */ /* 0x000fe200000000ff */
[C---:B------:R-:W-:Y:S01]  /*20a0*/  FMUL R45, R17.reuse, R45 ;  /* 0x0000002d112d7220 */ /* 0x040fe20000400000 */
[----:B------:R-:W-:Y:S01]  /*20b0*/  F2FP.PACK_AB R18, R22, R25 ;  /* 0x000000191612723e */ /* 0x000fe200000000ff */
[----:B------:R-:W-:Y:S01]  /*20c0*/  FMUL R26, R17, R49 ;  /* 0x00000031111a7220 */ /* 0x000fe20000400000 */
[----:B------:R-:W-:Y:S01]  /*20d0*/  F2FP.PACK_AB R17, R16, R21 ;  /* 0x000000151011723e */ /* 0x000fe200000000ff */
[----:B------:R-:W-:Y:S01]  /*20e0*/  FFMA.FTZ R12, R11, R12, 0.20512372255325317383 ;  /* 0x3e520bf40b0c7423 */ /* 0x000fe2000001000c */
[----:B------:R-:W-:Y:S01]  /*20f0*/  F2FP.PACK_AB R30, R44, R29 ;  /* 0x0000001d2c1e723e */ /* 0x000fe200000000ff */
[----:B------:R-:W-:Y:S01]  /*2100*/  FADD R28, R13, -1 ;  /* 0xbf8000000d1c7421 */ /* 0x000fe20000000000 */
[----:B------:R-:W-:Y:S01]  /*2110*/  F2FP.PACK_AB R16, R45, R26 ;  /* 0x0000001a2d10723e */ /* 0x000fe200000000ff */
[----:B------:R-:W-:Y:S01]  /*2120*/  FFMA.FTZ R12, R11, R12, -0.24046532809734344482 ;  /* 0xbe763c8b0b0c7423 */ /* 0x000fe2000001000c */
[----:B------:R-:W-:Y:S01]  /*2130*/  F2FP.PACK_AB R21, R15, R20 ;  /* 0x000000140f15723e */ /* 0x000fe200000000ff */
[----:B------:R-:W-:Y:S01]  /*2140*/  STS.64 [R32], R30 ;  /* 0x0000001e20007388 */ /* 0x000fe20000000a00 */
[----:B------:R-:W-:Y:S01]  /*2150*/  F2FP.PACK_AB R20, R24, R27 ;  /* 0x0000001b1814723e */ /* 0x000fe200000000ff */
[C---:B------:R-:W-:Y:S01]  /*2160*/  FFMA.FTZ R12, R11.reuse, R12, 0.28857114911079406738 ;  /* 0x3e93bf990b0c7423 */ /* 0x040fe2000001000c */
[----:B------:R-:W-:Y:S01]  /*2170*/  LOP3.LUT R15, R32, 0x8, RZ, 0x3c, !PT ;  /* 0x00000008200f7812 */ /* 0x000fe200078e3cff */
[----:B------:R0:W-:Y:S01]  /*2180*/  STS.64 [R32+0x100], R16 ;  /* 0x0001001020007388 */ /* 0x0001e20000000a00 */
[C---:B------:R-:W-:Y:S01]  /*2190*/  FFMA.FTZ R13, R28.reuse, R33, -0.16845393180847167969 ;  /* 0xbe2c7f301c0d7423 */ /* 0x040fe20000010021 */
[----:B------:R-:W-:Y:S01]  /*21a0*/  MOV R24, c[0x0][0x1c8] ;  /* 0x0000720000187a02 */ /* 0x000fe20000000f00 */
[----:B------:R-:W-:Y:S01]  /*21b0*/  FFMA.FTZ R12, R11, R12, -0.36067417263984680176 ;  /* 0xbeb8aa490b0c7423 */ /* 0x000fe2000001000c */
[----:B------:R1:W-:Y:S01]  /*21c0*/  STS.64 [R15+0x400], R20 ;  /* 0x000400140f007388 */ /* 0x0003e20000000a00 */
[----:B------:R-:W-:-:S02]  /*21d0*/  FFMA.FTZ R13, R28, R13, 0.1716887056827545166 ;  /* 0x3e2fcf2a1c0d7423 */ /* 0x000fc4000001000d */
[C---:B------:R-:W-:Y:S01]  /*21e0*/  FFMA.FTZ R12, R11.reuse, R12, 0.48089820146560668945 ;  /* 0x3ef6384a0b0c7423 */ /* 0x040fe2000001000c */
[----:B------:R2:W-:Y:S01]  /*21f0*/  STS.64 [R15+0x500], R18 ;  /* 0x000500120f007388 */ /* 0x0005e20000000a00 */
[C---:B------:R-:W-:Y:S02]  /*2200*/  FFMA.FTZ R13, R28.reuse, R13, -0.17900948226451873779 ;  /* 0xbe374e431c0d7423 */ /* 0x040fe4000001000d */
[C---:B------:R-:W-:Y:S01]  /*2210*/  FFMA.FTZ R12, R11.reuse, R12, -0.72134751081466674805 ;  /* 0xbf38aa3b0b0c7423 */ /* 0x040fe2000001000c */
[----:B------:R-:W-:Y:S01]  /*2220*/  BAR.SYNC.DEFER_BLOCKING 0x0 ;  /* 0x0000000000007b1d */ /* 0x000fe20000010000 */
[----:B------:R-:W-:Y:S01]  /*2230*/  FFMA.FTZ R13, R28, R13, 0.20512372255325317383 ;  /* 0x3e520bf41c0d7423 */ /* 0x000fe2000001000d */
[----:B0-----:R-:W-:Y:S01]  /*2240*/  LEA R17, R24, R89, 0x2 ;  /* 0x0000005918117211 */ /* 0x001fe200078e10ff */
[C---:B------:R-:W-:Y:S02]  /*2250*/  FMUL R12, R11.reuse, R12 ;  /* 0x0000000c0b0c7220 */ /* 0x040fe40000400000 */
[----:B------:R-:W-:Y:S01]  /*2260*/  FFMA.FTZ R13, R28, R13, -0.24046532809734344482 ;  /* 0xbe763c8b1c0d7423 */ /* 0x000fe2000001000d */
[----:B-1----:R-:W-:Y:S01]  /*2270*/  LEA R21, R24, R17, 0x2 ;  /* 0x0000001118157211 */ /* 0x002fe200078e10ff */
[----:B------:R-:W-:Y:S01]  /*2280*/  FMUL R12, R11, R12 ;  /* 0x0000000c0b0c7220 */ /* 0x000fe20000400000 */
[-C--:B--2---:R-:W-:Y:S01]  /*2290*/  LEA R18, P4, R89, R4.reuse, 0x1 ;  /* 0x0000000459127211 */ /* 0x084fe200078808ff */
[----:B------:R-:W-:Y:S01]  /*22a0*/  FFMA.FTZ R13, R28, R13, 0.28857114911079406738 ;  /* 0x3e93bf991c0d7423 */ /* 0x000fe2000001000d */
[----:B------:R-:W-:Y:S01]  /*22b0*/  LEA R23, R24, R21, 0x2 ;  /* 0x0000001518177211 */ /* 0x000fe200078e10ff */
[----:B------:R-:W-:Y:S01]  /*22c0*/  FFMA.FTZ R29, R11, 1.4426950216293334961, R12 ;  /* 0x3fb8aa3b0b1d7823 */ /* 0x000fe2000001000c */
[-C--:B------:R-:W-:Y:S01]  /*22d0*/  LEA R12, P3, R92, R4.reuse, 0x1 ;  /* 0x000000045c0c7211 */ /* 0x080fe200078608ff */
[----:B------:R-:W-:Y:S01]  /*22e0*/  FFMA.FTZ R13, R28, R13, -0.36067417263984680176 ;  /* 0xbeb8aa491c0d7423 */ /* 0x000fe2000001000d */
[----:B------:R-:W-:Y:S01]  /*22f0*/  LEA.HI.X.SX32 R19, R89, R5, 0x1, P4 ;  /* 0x0000000559137211 */ /* 0x000fe200020f0eff */
[----:B------:R-:W-:Y:S01]  /*2300*/  IMAD R27, R24, 0x4, R23 ;  /* 0x00000004181b7824 */ /* 0x000fe200078e0217 */
[-C--:B------:R-:W-:Y:S01]  /*2310*/  LEA R16, P5, R17, R4.reuse, 0x1 ;  /* 0x0000000411107211 */ /* 0x080fe200078a08ff */
[----:B------:R-:W-:Y:S01]  /*2320*/  FFMA.FTZ R13, R28, R13, 0.48089820146560668945 ;  /* 0x3ef6384a1c0d7423 */ /* 0x000fe2000001000d */
[----:B------:R-:W-:Y:S01]  /*2330*/  LEA R22, P4, R23, R4, 0x1 ;  /* 0x0000000417167211 */ /* 0x000fe200078808ff */
[----:B------:R-:W-:Y:S01]  /*2340*/  FADD R6, R6, R29 ;  /* 0x0000001d06067221 */ /* 0x000fe20000000000 */
[----:B------:R-:W-:Y:S01]  /*2350*/  LEA R30, R24, R27, 0x2 ;  /* 0x0000001b181e7211 */ /* 0x000fe200078e10ff */
[----:B------:R-:W-:Y:S01]  /*2360*/  FFMA.FTZ R25, R28, R13, -0.72134751081466674805 ;  /* 0xbf38aa3b1c197423 */ /* 0x000fe2000001000d */
[----:B------:R-:W-:Y:S01]  /*2370*/  LEA.HI.X.SX32 R13, R92, R5, 0x1, P3 ;  /* 0x000000055c0d7211 */ /* 0x000fe200018f0eff */
[----:B------:R-:W0:Y:S02]  /*2380*/  LDS.64 R10, [R10] ;  /* 0x000000000a0a7984 */ /* 0x000e240000000a00 */
[----:B------:R-:W-:Y:S01]  /*2390*/  FMUL R25, R28, R25 ;  /* 0x000000191c197220 */ /* 0x000fe20000400000 */
[----:B------:R-:W-:Y:S01]  /*23a0*/  LEA R32, R24, R30, 0x2 ;  /* 0x0000001e18207211 */ /* 0x000fe200078e10ff */
[----:B------:R-:W1:Y:S02]  /*23b0*/  LDS.64 R14, [R14] ;  /* 0x000000000e0e7984 */ /* 0x000e640000000a00 */
[----:B------:R-:W-:Y:S01]  /*23c0*/  FMUL R31, R28, R25 ;  /* 0x000000191c1f7220 */ /* 0x000fe20000400000 */
[----:B------:R-:W-:-:S02]  /*23d0*/  @P1 MOV R29, 0x7f800000 ;  /* 0x7f800000001d1802 */ /* 0x000fc40000000f00 */
[-C--:B------:R-:W-:Y:S01]  /*23e0*/  LEA R24, P3, R27, R4.reuse, 0x1 ;  /* 0x000000041b187211 */ /* 0x080fe200078608ff */
[----:B------:R-:W-:Y:S01]  /*23f0*/  FFMA.FTZ R28, R28, 1.4426950216293334961, R31 ;  /* 0x3fb8aa3b1c1c7823 */ /* 0x000fe2000001001f */
[----:B------:R-:W-:Y:S02]  /*2400*/  @P2 MOV R31, 0x7f800000 ;  /* 0x7f800000001f2802 */ /* 0x000fe40000000f00 */
[-C--:B------:R-:W-:Y:S01]  /*2410*/  LEA R20, P6, R21, R4.reuse, 0x1 ;  /* 0x0000000415147211 */ /* 0x080fe200078c08ff */
[----:B------:R-:W-:Y:S01]  /*2420*/  FADD R7, R7, R28 ;  /* 0x0000001c07077221 */ /* 0x000fe20000000000 */
[----:B------:R-:W-:Y:S01]  /*2430*/  LEA.HI.X.SX32 R17, R17, R5, 0x1, P5 ;  /* 0x0000000511117211 */ /* 0x000fe200028f0eff */
[----:B------:R-:W-:Y:S01]  /*2440*/  @P2 FFMA.FTZ R6, R0, R31, +INF ;  /* 0x7f80000000062423 */ /* 0x000fe2000001001f */
[----:B------:R-:W-:Y:S01]  /*2450*/  LEA.HI.X.SX32 R23, R23, R5, 0x1, P4 ;  /* 0x0000000517177211 */ /* 0x000fe200020f0eff */
[----:B------:R-:W-:Y:S01]  /*2460*/  @P1 FFMA.FTZ R7, R2, R29, +INF ;  /* 0x7f80000002071423 */ /* 0x000fe2000001001d */
[----:B------:R-:W-:-:S02]  /*2470*/  LEA R26, P4, R30, R4, 0x1 ;  /* 0x000000041e1a7211 */ /* 0x000fc400078808ff */
[-C--:B------:R-:W-:Y:S02]  /*2480*/  LEA.HI.X.SX32 R25, R27, R5.reuse, 0x1, P3 ;  /* 0x000000051b197211 */ /* 0x080fe400018f0eff */
[----:B------:R-:W-:Y:S02]  /*2490*/  FSETP.NEU.AND P2, PT, R2, RZ, PT ;  /* 0x000000ff0200720b */ /* 0x000fe40003f4d000 */
[-C--:B------:R-:W-:Y:S02]  /*24a0*/  LEA.HI.X.SX32 R21, R21, R5.reuse, 0x1, P6 ;  /* 0x0000000515157211 */ /* 0x080fe400030f0eff */
[----:B------:R-:W-:Y:S02]  /*24b0*/  LEA R4, P5, R32, R4, 0x1 ;  /* 0x0000000420047211 */ /* 0x000fe400078a08ff */
[----:B------:R-:W-:Y:S02]  /*24c0*/  FSETP.NEU.AND P3, PT, R0, RZ, PT ;  /* 0x000000ff0000720b */ /* 0x000fe40003f6d000 */
[----:B------:R-:W-:-:S02]  /*24d0*/  LEA.HI.X.SX32 R27, R30, R5, 0x1, P4 ;  /* 0x000000051e1b7211 */ /* 0x000fc400020f0eff */
[----:B------:R-:W-:Y:S02]  /*24e0*/  LEA.HI.X.SX32 R5, R32, R5, 0x1, P5 ;  /* 0x0000000520057211 */ /* 0x000fe400028f0eff */
[----:B------:R-:W-:Y:S02]  /*24f0*/  FSEL R29, R6, -INF , P3 ;  /* 0xff800000061d7808 */ /* 0x000fe40001800000 */
[----:B------:R-:W-:-:S03]  /*2500*/  FSEL R0, R7, -INF , P2 ;  /* 0xff80000007007808 */ /* 0x000fc60001000000 */
[----:B------:R-:W-:Y:S01]  /*2510*/  FFMA R8, R29, 0.69314718246459960938, R8 ;  /* 0x3f3172181d087823 */ /* 0x000fe20000000008 */
[----:B0-----:R0:W-:Y:S01]  /*2520*/  STG.E.U16 [R18.64], R10 ;  /* 0x0000000a12007986 */ /* 0x0011e2000c101504 */
[----:B------:R-:W-:Y:S01]  /*2530*/  PRMT R2, R10, 0x7632, R2 ;  /* 0x000076320a027816 */ /* 0x000fe20000000002 */
[----:B------:R-:W-:Y:S02]  /*2540*/  FFMA R9, R0, 0.69314718246459960938, R9 ;  /* 0x3f31721800097823 */ /* 0x000fe40000000009 */
[----:B-1----:R1:W-:Y:S01]  /*2550*/  STG.E.U16 [R16.64], R14 ;  /* 0x0000000e10007986 */ /* 0x0023e2000c101504 */
[----:B------:R-:W-:-:S03]  /*2560*/  PRMT R6, R15, 0x7632, R6 ;  /* 0x000076320f067816 */ /* 0x000fc60000000006 */
[----:B------:R2:W-:Y:S01]  /*2570*/  STG.E.U16 [R20.64], R2 ;  /* 0x0000000214007986 */ /* 0x0005e2000c101504 */
[----:B0-----:R-:W-:Y:S02]  /*2580*/  PRMT R19, R14, 0x7632, R19 ;  /* 0x000076320e137816 */ /* 0x001fe40000000013 */
[----:B-1----:R-:W-:-:S03]  /*2590*/  PRMT R17, R11, 0x7632, R17 ;  /* 0x000076320b117816 */ /* 0x002fc60000000011 */
[----:B------:R2:W-:Y:S04]  /*25a0*/  STG.E.U16 [R22.64], R19 ;  /* 0x0000001316007986 */ /* 0x0005e8000c101504 */
[----:B------:R2:W-:Y:S04]  /*25b0*/  STG.E.U16 [R24.64], R11 ;  /* 0x0000000b18007986 */ /* 0x0005e8000c101504 */
[----:B------:R2:W-:Y:S04]  /*25c0*/  STG.E.U16 [R26.64], R15 ;  /* 0x0000000f1a007986 */ /* 0x0005e8000c101504 */
[----:B------:R2:W-:Y:S04]  /*25d0*/  STG.E.U16 [R4.64], R17 ;  /* 0x0000001104007986 */ /* 0x0005e8000c101504 */
[----:B------:R2:W-:Y:S04]  /*25e0*/  STG.E.U16 [R12.64], R6 ;  /* 0x000000060c007986 */ /* 0x0005e8000c101504 */
[----:B------:R-:W-:Y:S06]  /*25f0*/  BAR.SYNC.DEFER_BLOCKING 0x0 ;  /* 0x0000000000007b1d */ /* 0x000fec0000010000 */
[----:B------:R2:W-:Y:S04]  /*2600*/  STS.64 [R91], R8 ;  /* 0x000000085b007388 */ /* 0x0005e80000000a00 */
[----:B------:R-:W-:Y:S06]  /*2610*/  BAR.SYNC.DEFER_BLOCKING 0x0 ;  /* 0x0000000000007b1d */ /* 0x000fec0000010000 */
[----:B------:R-:W-:Y:S05]  /*2620*/  @P0 EXIT ;  /* 0x000000000000094d */ /* 0x000fea0003800000 */
[----:B--2---:R-:W0:Y:S01]  /*2630*/  LDS R3, [R3] ;  /* 0x0000000003037984 */ /* 0x004e220000000800 */
[----:B------:R-:W-:Y:S01]  /*2640*/  IMAD R93, R93, c[0x0][0x1cc], RZ ;  /* 0x000073005d5d7a24 */ /* 0x000fe200078e02ff */
[C---:B------:R-:W-:Y:S01]  /*2650*/  SHF.L.U32 R5, R88.reuse, 0x2, RZ ;  /* 0x0000000258057819 */ /* 0x040fe200000006ff */
[----:B------:R-:W-:-:S03]  /*2660*/  IMAD.HI R88, R88, 0x4, RZ ;  /* 0x0000000458587827 */ /* 0x000fc600078e02ff */
[C---:B------:R-:W-:Y:S01]  /*2670*/  SHF.L.U32 R4, R93.reuse, 0x2, RZ ;  /* 0x000000025d047819 */ /* 0x040fe200000006ff */
[----:B------:R-:W-:-:S03]  /*2680*/  IMAD.HI R93, R93, 0x4, RZ ;  /* 0x000000045d5d7827 */ /* 0x000fc600078e02ff */
[----:B------:R-:W-:-:S04]  /*2690*/  IADD3 R4, P0, P1, R5, c[0x0][0x180], R4 ;  /* 0x0000600005047a10 */ /* 0x000fc8000791e004 */
[----:B------:R-:W-:-:S05]  /*26a0*/  IADD3.X R5, R88, c[0x0][0x184], R93, P0, P1 ;  /* 0x0000610058057a10 */ /* 0x000fca00007e245d */
[----:B0-----:R-:W-:Y:S01]  /*26b0*/  STG.E [R4.64], R3 ;  /* 0x0000000304007986 */ /* 0x001fe2000c101904 */
[----:B------:R-:W-:Y:S05]  /*26c0*/  EXIT ;  /* 0x000000000000794d */ /* 0x000fea0003800000 */
.L_x_2:
[----:B------:R-:W-:-:S00]  /*26d0*/  BRA `(.L_x_2) ;  /* 0xfffffff000007947 */ /* 0x000fc0000383ffff */
[----:B------:R-:W-:-:S00]  /*26e0*/  NOP ;  /* 0x0000000000007918 */ /* 0x000fc00000000000 */
        /* <DEDUP_REMOVED lines=9> */
.L_x_3:


//--------------------- .nv.global.init           --------------------------
	.section	.nv.global.init,"aw",@progbits
.nv.global.init:
	.type		_$_str,@object
	.size		_$_str,(.L_0 - _$_str)
_$_str:
        /*0000*/ 	.byte	0x5f, 0x5f, 0x43, 0x55, 0x44, 0x41, 0x5f, 0x46, 0x54, 0x5a, 0x00
.L_0:


//--------------------- .nv.shared.attn_fwd       --------------------------
	.section	.nv.shared.attn_fwd,"aw",@nobits
	.sectionflags	@""
	.align	16
